	.target	sm_90a

	.elftype	@"ET_EXEC"


//--------------------- .note.nv.tkinfo           --------------------------
	.section	.note.nv.tkinfo,"",@"SHT_NOTE"
	.sectionflags	@"SHF_NOTE_NV_TKINFO"
	.tkinfo
        /*0018*/ 	.word	0x00000002
        /*0030*/ 	.string	""
        /*0030*/ 	.string	"ptxas"
        /*0030*/ 	.string	"Cuda compilation tools, release 13.0, V13.0.88"
        /*0030*/ 	.string	"Build cuda_13.0.r13.0/compiler.36424714_0"
        /*0030*/ 	.string	"-arch sm_90a -m 64 "



//--------------------- .note.nv.cuinfo           --------------------------
	.section	.note.nv.cuinfo,"",@"SHT_NOTE"
	.sectionflags	@"SHF_NOTE_NV_CUINFO"
        /*0018*/ 	.short	0x0002
        /*001a*/ 	.short	0x005a
        /*001c*/ 	.short	0x0082
	.zero		2


//--------------------- .nv.info                  --------------------------
	.section	.nv.info,"",@"SHT_CUDA_INFO"
	.align	4


	//----- nvinfo : EIATTR_REGCOUNT
	.align		4
        /*0000*/ 	.byte	0x04, 0x2f
        /*0002*/ 	.short	(.L_15 - .L_14)
	.align		4
.L_14:
        /*0004*/ 	.word	index@(_ZN7cutlass13device_kernelINS_4gemm6kernel13GemmUniversalIN4cute5tupleIJiiiiEEENS1_10collective13CollectiveMmaINS1_34MainloopSm90TmaGmmaWarpSpecializedILi7ENS5_IJNS4_1CILi2EEESB_NSA_ILi1EEEEEENS1_35KernelTmaWarpSpecializedCooperativeEEENS5_IJNSA_ILi128EEESG_NSA_ILi64EEEEEENS_6half_tENS5_IJSC_llEEESJ_NS5_IJlSC_lEEENS4_8TiledMMAINS4_8MMA_AtomIJNS4_4SM904GMMA26MMA_64x128x16_F32F16F16_SSILNSP_5MajorE1ELSR_0ELNSP_7ScaleInE1ELSS_1EEEEEENS4_6LayoutINS5_IJSB_SC_SC_EEENS5_IJSC_NSA_ILi0EEESX_EEEEENS5_IJNS4_10UnderscoreES10_S10_EEEEENS4_23SM90_TMA_LOAD_MULTICASTENS4_14ComposedLayoutINS4_7SwizzleILi3ELi4ELi3EEENS4_18smem_ptr_flag_bitsILi16EEENSV_INS5_IJSH_NSA_ILi8EEEEEENS5_IJSC_SH_EEEEEEEvNS4_8identityES13_NS14_IS16_S18_NSV_INS5_IJS19_SH_EEENS5_IJSH_SC_EEEEEEEvS1E_EENS_8epilogue10collective6detail29Sm90TmaWarpSpecializedAdapterINS1L_15DefaultEpilogueISJ_SL_SL_NS1K_6thread17LinearCombinationISJ_Li1EffLNS1P_9ScaleType4KindE0ELNS_15FloatRoundStyleE2ESJ_EENS1_15EpilogueDefaultEEEEEvvEEEEvNT_6ParamsE)
        /*0008*/ 	.word	0x000000a8


	//----- nvinfo : EIATTR_FRAME_SIZE
	.align		4
.L_15:
        /*000c*/ 	.byte	0x04, 0x11
        /*000e*/ 	.short	(.L_17 - .L_16)
	.align		4
.L_16:
        /*0010*/ 	.word	index@(_ZN7cutlass13device_kernelINS_4gemm6kernel13GemmUniversalIN4cute5tupleIJiiiiEEENS1_10collective13CollectiveMmaINS1_34MainloopSm90TmaGmmaWarpSpecializedILi7ENS5_IJNS4_1CILi2EEESB_NSA_ILi1EEEEEENS1_35KernelTmaWarpSpecializedCooperativeEEENS5_IJNSA_ILi128EEESG_NSA_ILi64EEEEEENS_6half_tENS5_IJSC_llEEESJ_NS5_IJlSC_lEEENS4_8TiledMMAINS4_8MMA_AtomIJNS4_4SM904GMMA26MMA_64x128x16_F32F16F16_SSILNSP_5MajorE1ELSR_0ELNSP_7ScaleInE1ELSS_1EEEEEENS4_6LayoutINS5_IJSB_SC_SC_EEENS5_IJSC_NSA_ILi0EEESX_EEEEENS5_IJNS4_10UnderscoreES10_S10_EEEEENS4_23SM90_TMA_LOAD_MULTICASTENS4_14ComposedLayoutINS4_7SwizzleILi3ELi4ELi3EEENS4_18smem_ptr_flag_bitsILi16EEENSV_INS5_IJSH_NSA_ILi8EEEEEENS5_IJSC_SH_EEEEEEEvNS4_8identityES13_NS14_IS16_S18_NSV_INS5_IJS19_SH_EEENS5_IJSH_SC_EEEEEEEvS1E_EENS_8epilogue10collective6detail29Sm90TmaWarpSpecializedAdapterINS1L_15DefaultEpilogueISJ_SL_SL_NS1K_6thread17LinearCombinationISJ_Li1EffLNS1P_9ScaleType4KindE0ELNS_15FloatRoundStyleE2ESJ_EENS1_15EpilogueDefaultEEEEEvvEEEEvNT_6ParamsE)
        /*0014*/ 	.word	0x00000000


	//----- nvinfo : EIATTR_MIN_STACK_SIZE
	.align		4
.L_17:
        /*0018*/ 	.byte	0x04, 0x12
        /*001a*/ 	.short	(.L_19 - .L_18)
	.align		4
.L_18:
        /*001c*/ 	.word	index@(_ZN7cutlass13device_kernelINS_4gemm6kernel13GemmUniversalIN4cute5tupleIJiiiiEEENS1_10collective13CollectiveMmaINS1_34MainloopSm90TmaGmmaWarpSpecializedILi7ENS5_IJNS4_1CILi2EEESB_NSA_ILi1EEEEEENS1_35KernelTmaWarpSpecializedCooperativeEEENS5_IJNSA_ILi128EEESG_NSA_ILi64EEEEEENS_6half_tENS5_IJSC_llEEESJ_NS5_IJlSC_lEEENS4_8TiledMMAINS4_8MMA_AtomIJNS4_4SM904GMMA26MMA_64x128x16_F32F16F16_SSILNSP_5MajorE1ELSR_0ELNSP_7ScaleInE1ELSS_1EEEEEENS4_6LayoutINS5_IJSB_SC_SC_EEENS5_IJSC_NSA_ILi0EEESX_EEEEENS5_IJNS4_10UnderscoreES10_S10_EEEEENS4_23SM90_TMA_LOAD_MULTICASTENS4_14ComposedLayoutINS4_7SwizzleILi3ELi4ELi3EEENS4_18smem_ptr_flag_bitsILi16EEENSV_INS5_IJSH_NSA_ILi8EEEEEENS5_IJSC_SH_EEEEEEEvNS4_8identityES13_NS14_IS16_S18_NSV_INS5_IJS19_SH_EEENS5_IJSH_SC_EEEEEEEvS1E_EENS_8epilogue10collective6detail29Sm90TmaWarpSpecializedAdapterINS1L_15DefaultEpilogueISJ_SL_SL_NS1K_6thread17LinearCombinationISJ_Li1EffLNS1P_9ScaleType4KindE0ELNS_15FloatRoundStyleE2ESJ_EENS1_15EpilogueDefaultEEEEEvvEEEEvNT_6ParamsE)
        /*0020*/ 	.word	0x00000000
.L_19:


//--------------------- .nv.compat                --------------------------
	.section	.nv.compat,"",@"SHT_CUDA_COMPAT_INFO"
	.align	4
        /*0000*/ 	.byte	0x02, 0x09, 0x01, 0x00, 0x02, 0x02, 0x04, 0x00, 0x02, 0x05, 0x05, 0x00, 0x03, 0x07, 0x01, 0x01
        /*0010*/ 	.byte	0x02, 0x03, 0x01, 0x00, 0x02, 0x06, 0x01, 0x00, 0x04, 0x0b, 0x08, 0x00, 0x00, 0x00, 0x00, 0x00
        /*0020*/ 	.byte	0x00, 0x00, 0x00, 0x00


//--------------------- .nv.info._ZN7cutlass13device_kernelINS_4gemm6kernel13GemmUniversalIN4cute5tupleIJiiiiEEENS1_10collective13CollectiveMmaINS1_34MainloopSm90TmaGmmaWarpSpecializedILi7ENS5_IJNS4_1CILi2EEESB_NSA_ILi1EEEEEENS1_35KernelTmaWarpSpecializedCooperativeEEENS5_IJNSA_ILi128EEESG_NSA_ILi64EEEEEENS_6half_tENS5_IJSC_llEEESJ_NS5_IJlSC_lEEENS4_8TiledMMAINS4_8MMA_AtomIJNS4_4SM904GMMA26MMA_64x128x16_F32F16F16_SSILNSP_5MajorE1ELSR_0ELNSP_7ScaleInE1ELSS_1EEEEEENS4_6LayoutINS5_IJSB_SC_SC_EEENS5_IJSC_NSA_ILi0EEESX_EEEEENS5_IJNS4_10UnderscoreES10_S10_EEEEENS4_23SM90_TMA_LOAD_MULTICASTENS4_14ComposedLayoutINS4_7SwizzleILi3ELi4ELi3EEENS4_18smem_ptr_flag_bitsILi16EEENSV_INS5_IJSH_NSA_ILi8EEEEEENS5_IJSC_SH_EEEEEEEvNS4_8identityES13_NS14_IS16_S18_NSV_INS5_IJS19_SH_EEENS5_IJSH_SC_EEEEEEEvS1E_EENS_8epilogue10collective6detail29Sm90TmaWarpSpecializedAdapterINS1L_15DefaultEpilogueISJ_SL_SL_NS1K_6thread17LinearCombinationISJ_Li1EffLNS1P_9ScaleType4KindE0ELNS_15FloatRoundStyleE2ESJ_EENS1_15EpilogueDefaultEEEEEvvEEEEvNT_6ParamsE --------------------------
	.section	.nv.info._ZN7cutlass13device_kernelINS_4gemm6kernel13GemmUniversalIN4cute5tupleIJiiiiEEENS1_10collective13CollectiveMmaINS1_34MainloopSm90TmaGmmaWarpSpecializedILi7ENS5_IJNS4_1CILi2EEESB_NSA_ILi1EEEEEENS1_35KernelTmaWarpSpecializedCooperativeEEENS5_IJNSA_ILi128EEESG_NSA_ILi64EEEEEENS_6half_tENS5_IJSC_llEEESJ_NS5_IJlSC_lEEENS4_8TiledMMAINS4_8MMA_AtomIJNS4_4SM904GMMA26MMA_64x128x16_F32F16F16_SSILNSP_5MajorE1ELSR_0ELNSP_7ScaleInE1ELSS_1EEEEEENS4_6LayoutINS5_IJSB_SC_SC_EEENS5_IJSC_NSA_ILi0EEESX_EEEEENS5_IJNS4_10UnderscoreES10_S10_EEEEENS4_23SM90_TMA_LOAD_MULTICASTENS4_14ComposedLayoutINS4_7SwizzleILi3ELi4ELi3EEENS4_18smem_ptr_flag_bitsILi16EEENSV_INS5_IJSH_NSA_ILi8EEEEEENS5_IJSC_SH_EEEEEEEvNS4_8identityES13_NS14_IS16_S18_NSV_INS5_IJS19_SH_EEENS5_IJSH_SC_EEEEEEEvS1E_EENS_8epilogue10collective6detail29Sm90TmaWarpSpecializedAdapterINS1L_15DefaultEpilogueISJ_SL_SL_NS1K_6thread17LinearCombinationISJ_Li1EffLNS1P_9ScaleType4KindE0ELNS_15FloatRoundStyleE2ESJ_EENS1_15EpilogueDefaultEEEEEvvEEEEvNT_6ParamsE,"",@"SHT_CUDA_INFO"
	.sectionflags	@""
	.align	4


	//----- nvinfo : EIATTR_CUDA_API_VERSION
	.align		4
        /*0000*/ 	.byte	0x04, 0x37
        /*0002*/ 	.short	(.L_21 - .L_20)
.L_20:
        /*0004*/ 	.word	0x00000082


	//----- nvinfo : EIATTR_KPARAM_INFO
	.align		4
.L_21:
        /*0008*/ 	.byte	0x04, 0x17
        /*000a*/ 	.short	(.L_23 - .L_22)
.L_22:
        /*000c*/ 	.word	0x00000000
        /*0010*/ 	.short	0x0000
        /*0012*/ 	.short	0x0070
        /*0014*/ 	.byte	0x00, 0xf0, 0x01, 0x10


	//----- nvinfo : EIATTR_SPARSE_MMA_MASK
	.align		4
.L_23:
        /*0018*/ 	.byte	0x03, 0x50
        /*001a*/ 	.short	0x0000


	//----- nvinfo : EIATTR_MAXREG_COUNT
	.align		4
        /*001c*/ 	.byte	0x03, 0x1b
        /*001e*/ 	.short	0x00a8


	//----- nvinfo : EIATTR_NUM_BARRIERS
	.align		4
        /*0020*/ 	.byte	0x02, 0x4c
        /*0022*/ 	.byte	0x01
	.zero		1


	//----- nvinfo : EIATTR_EXTERNS
	.align		4
        /*0024*/ 	.byte	0x04, 0x0f
        /*0026*/ 	.short	(.L_25 - .L_24)


	//   ....[0]....
	.align		4
.L_24:
        /*0028*/ 	.word	index@(__assertfail)


	//----- nvinfo : EIATTR_MERCURY_ISA_VERSION
	.align		4
.L_25:
        /*002c*/ 	.byte	0x03, 0x5f
        /*002e*/ 	.short	0x0101


	//----- nvinfo : EIATTR_INT_WARP_WIDE_INSTR_OFFSETS
	.align		4
        /*0030*/ 	.byte	0x04, 0x31
        /*0032*/ 	.short	(.L_27 - .L_26)


	//   ....[0]....
.L_26:
        /*0034*/ 	.word	0x000004e0


	//   ....[1]....
        /*0038*/ 	.word	0x00000510


	//   ....[2]....
        /*003c*/ 	.word	0x000006b0


	//----- nvinfo : EIATTR_COOP_GROUP_MASK_REGIDS
	.align		4
.L_27:
        /*0040*/ 	.byte	0x04, 0x29
        /*0042*/ 	.short	(.L_29 - .L_28)


	//   ....[0]....
.L_28:
        /*0044*/ 	.word	0xffffffff


	//   ....[1]....
        /*0048*/ 	.word	0xffffffff


	//   ....[2]....
        /*004c*/ 	.word	0xffffffff


	//   ....[3]....
        /*0050*/ 	.word	0xffffffff


	//   ....[4]....
        /*0054*/ 	.word	0xffffffff


	//   ....[5]....
        /*0058*/ 	.word	0xffffffff


	//----- nvinfo : EIATTR_COOP_GROUP_INSTR_OFFSETS
	.align		4
.L_29:
        /*005c*/ 	.byte	0x04, 0x28
        /*005e*/ 	.short	(.L_31 - .L_30)


	//   ....[0]....
.L_30:
        /*0060*/ 	.word	0x00000060


	//   ....[1]....
        /*0064*/ 	.word	0x00000070


	//   ....[2]....
        /*0068*/ 	.word	0x00000130


	//   ....[3]....
        /*006c*/ 	.word	0x00000330


	//   ....[4]....
        /*0070*/ 	.word	0x00000860


	//   ....[5]....
        /*0074*/ 	.word	0x000014e0


	//----- nvinfo : EIATTR_REG_RECONFIG
	.align		4
.L_31:
        /*0078*/ 	.byte	0x01, 0x54
	.zero		2


	//----- nvinfo : EIATTR_SYSCALL_OFFSETS
	.align		4
        /*007c*/ 	.byte	0x04, 0x46
        /*007e*/ 	.short	(.L_33 - .L_32)


	//   ....[0]....
.L_32:
        /*0080*/ 	.word	0x000016c0


	//----- nvinfo : EIATTR_MBARRIER_INSTR_OFFSETS
	.align		4
.L_33:
        /*0084*/ 	.byte	0x04, 0x39
        /*0086*/ 	.short	(.L_35 - .L_34)


	//   ....[0]....
.L_34:
        /*0088*/ 	.word	0x00000230
        /*008c*/ 	.word	0x000000ff
        /*0090*/ 	.word	0x00000000
        /*0094*/ 	.short	0x0100
        /*0096*/ 	.byte	0x08
	.zero		1


	//   ....[1]....
        /*0098*/ 	.word	0x00000240
        /*009c*/ 	.word	0x000000ff
        /*00a0*/ 	.word	0x00000038
        /*00a4*/ 	.short	0x0100
        /*00a6*/ 	.byte	0x08
	.zero		1


	//   ....[2]....
        /*00a8*/ 	.word	0x00000250
        /*00ac*/ 	.word	0x000000ff
        /*00b0*/ 	.word	0x00000008
        /*00b4*/ 	.short	0x0100
        /*00b6*/ 	.byte	0x08
	.zero		1


	//   ....[3]....
        /*00b8*/ 	.word	0x00000260
        /*00bc*/ 	.word	0x000000ff
        /*00c0*/ 	.word	0x00000040
        /*00c4*/ 	.short	0x0100
        /*00c6*/ 	.byte	0x08
	.zero		1


	//   ....[4]....
        /*00c8*/ 	.word	0x00000270
        /*00cc*/ 	.word	0x000000ff
        /*00d0*/ 	.word	0x00000010
        /*00d4*/ 	.short	0x0100
        /*00d6*/ 	.byte	0x08
	.zero		1


	//   ....[5]....
        /*00d8*/ 	.word	0x00000280
        /*00dc*/ 	.word	0x000000ff
        /*00e0*/ 	.word	0x00000048
        /*00e4*/ 	.short	0x0100
        /*00e6*/ 	.byte	0x08
	.zero		1


	//   ....[6]....
        /*00e8*/ 	.word	0x00000290
        /*00ec*/ 	.word	0x000000ff
        /*00f0*/ 	.word	0x00000018
        /*00f4*/ 	.short	0x0100
        /*00f6*/ 	.byte	0x08
	.zero		1


	//   ....[7]....
        /*00f8*/ 	.word	0x000002a0
        /*00fc*/ 	.word	0x000000ff
        /*0100*/ 	.word	0x00000050
        /*0104*/ 	.short	0x0100
        /*0106*/ 	.byte	0x08
	.zero		1


	//   ....[8]....
        /*0108*/ 	.word	0x000002b0
        /*010c*/ 	.word	0x000000ff
        /*0110*/ 	.word	0x00000020
        /*0114*/ 	.short	0x0100
        /*0116*/ 	.byte	0x08
	.zero		1


	//   ....[9]....
        /*0118*/ 	.word	0x000002c0
        /*011c*/ 	.word	0x000000ff
        /*0120*/ 	.word	0x00000058
        /*0124*/ 	.short	0x0100
        /*0126*/ 	.byte	0x08
	.zero		1


	//   ....[10]....
        /*0128*/ 	.word	0x000002d0
        /*012c*/ 	.word	0x000000ff
        /*0130*/ 	.word	0x00000028
        /*0134*/ 	.short	0x0100
        /*0136*/ 	.byte	0x08
	.zero		1


	//   ....[11]....
        /*0138*/ 	.word	0x000002e0
        /*013c*/ 	.word	0x000000ff
        /*0140*/ 	.word	0x00000060
        /*0144*/ 	.short	0x0100
        /*0146*/ 	.byte	0x08
	.zero		1


	//   ....[12]....
        /*0148*/ 	.word	0x000002f0
        /*014c*/ 	.word	0x000000ff
        /*0150*/ 	.word	0x00000030
        /*0154*/ 	.short	0x0100
        /*0156*/ 	.byte	0x08
	.zero		1


	//   ....[13]....
        /*0158*/ 	.word	0x00000300
        /*015c*/ 	.word	0x000000ff
        /*0160*/ 	.word	0x00000068
        /*0164*/ 	.short	0x0100
        /*0166*/ 	.byte	0x08
	.zero		1


	//   ....[14]....
        /*0168*/ 	.word	0x00000740
        /*016c*/ 	.word	0x000000ff
        /*0170*/ 	.word	0x00000080
        /*0174*/ 	.short	0x0100
        /*0176*/ 	.byte	0x06
	.zero		1


	//   ....[15]....
        /*0178*/ 	.word	0x000007e0
        /*017c*/ 	.word	0x000000ff
        /*0180*/ 	.word	0x00000088
        /*0184*/ 	.short	0x0100
        /*0186*/ 	.byte	0x06
	.zero		1


	//   ....[16]....
        /*0188*/ 	.word	0x00001780
        /*018c*/ 	.word	0x00000003
        /*0190*/ 	.word	0x00000000
        /*0194*/ 	.short	0x010a
        /*0196*/ 	.byte	0x3f
	.zero		1


	//   ....[17]....
        /*0198*/ 	.word	0x000017e0
        /*019c*/ 	.word	0x00000003
        /*01a0*/ 	.word	0x00000000
        /*01a4*/ 	.short	0x010a
        /*01a6*/ 	.byte	0x3f
	.zero		1


	//   ....[18]....
        /*01a8*/ 	.word	0x00001b60
        /*01ac*/ 	.word	0x00000005
        /*01b0*/ 	.word	0x00000000
        /*01b4*/ 	.short	0x010a
        /*01b6*/ 	.byte	0x3f
	.zero		1


	//   ....[19]....
        /*01b8*/ 	.word	0x00001ba0
        /*01bc*/ 	.word	0x00000005
        /*01c0*/ 	.word	0x00000000
        /*01c4*/ 	.short	0x010a
        /*01c6*/ 	.byte	0x3f
	.zero		1


	//   ....[20]....
        /*01c8*/ 	.word	0x00001e00
        /*01cc*/ 	.word	0x00000004
        /*01d0*/ 	.word	0x00000000
        /*01d4*/ 	.short	0x0101
        /*01d6*/ 	.byte	0x3f
	.zero		1


	//   ....[21]....
        /*01d8*/ 	.word	0x00002020
        /*01dc*/ 	.word	0x00000000
        /*01e0*/ 	.word	0x00000000
        /*01e4*/ 	.short	0x0101
        /*01e6*/ 	.byte	0x3f
	.zero		1


	//   ....[22]....
        /*01e8*/ 	.word	0x00007280
        /*01ec*/ 	.word	0x00000015
        /*01f0*/ 	.word	0x00000038
        /*01f4*/ 	.short	0x010a
        /*01f6*/ 	.byte	0x3f
	.zero		1


	//   ....[23]....
        /*01f8*/ 	.word	0x00007700
        /*01fc*/ 	.word	0x00000006
        /*0200*/ 	.word	0x00000088
        /*0204*/ 	.short	0x0101
        /*0206*/ 	.byte	0x3f
	.zero		1


	//   ....[24]....
        /*0208*/ 	.word	0x00007e00
        /*020c*/ 	.word	0x00000007
        /*0210*/ 	.word	0x00000000
        /*0214*/ 	.short	0x010a
        /*0216*/ 	.byte	0x3f
	.zero		1


	//   ....[25]....
        /*0218*/ 	.word	0x00007e80
        /*021c*/ 	.word	0x00000008
        /*0220*/ 	.word	0x00000000
        /*0224*/ 	.short	0x010a
        /*0226*/ 	.byte	0x3f
	.zero		1


	//   ....[26]....
        /*0228*/ 	.word	0x00007f10
        /*022c*/ 	.word	0x00000009
        /*0230*/ 	.word	0x00000000
        /*0234*/ 	.short	0x010a
        /*0236*/ 	.byte	0x3f
	.zero		1


	//   ....[27]....
        /*0238*/ 	.word	0x00007fa0
        /*023c*/ 	.word	0x00000008
        /*0240*/ 	.word	0x00000000
        /*0244*/ 	.short	0x010a
        /*0246*/ 	.byte	0x3f
	.zero		1


	//   ....[28]....
        /*0248*/ 	.word	0x00008030
        /*024c*/ 	.word	0x00000009
        /*0250*/ 	.word	0x00000000
        /*0254*/ 	.short	0x010a
        /*0256*/ 	.byte	0x3f
	.zero		1


	//   ....[29]....
        /*0258*/ 	.word	0x000080c0
        /*025c*/ 	.word	0x00000006
        /*0260*/ 	.word	0x00000000
        /*0264*/ 	.short	0x010a
        /*0266*/ 	.byte	0x3f
	.zero		1


	//   ....[30]....
        /*0268*/ 	.word	0x00008150
        /*026c*/ 	.word	0x00000003
        /*0270*/ 	.word	0x00000000
        /*0274*/ 	.short	0x010a
        /*0276*/ 	.byte	0x3f
	.zero		1


	//   ....[31]....
        /*0278*/ 	.word	0x000081b0
        /*027c*/ 	.word	0x00000003
        /*0280*/ 	.word	0x00000000
        /*0284*/ 	.short	0x010a
        /*0286*/ 	.byte	0x3f
	.zero		1


	//   ....[32]....
        /*0288*/ 	.word	0x00008200
        /*028c*/ 	.word	0x00000005
        /*0290*/ 	.word	0x00000000
        /*0294*/ 	.short	0x010a
        /*0296*/ 	.byte	0x3f
	.zero		1


	//   ....[33]....
        /*0298*/ 	.word	0x000082d0
        /*029c*/ 	.word	0x00000015
        /*02a0*/ 	.word	0x00000038
        /*02a4*/ 	.short	0x010a
        /*02a6*/ 	.byte	0x3f
	.zero		1


	//   ....[34]....
        /*02a8*/ 	.word	0x000083a0
        /*02ac*/ 	.word	0x00000007
        /*02b0*/ 	.word	0x00000000
        /*02b4*/ 	.short	0x010a
        /*02b6*/ 	.byte	0x3f
	.zero		1


	//   ....[35]....
        /*02b8*/ 	.word	0x000083f0
        /*02bc*/ 	.word	0x00000008
        /*02c0*/ 	.word	0x00000000
        /*02c4*/ 	.short	0x010a
        /*02c6*/ 	.byte	0x3f
	.zero		1


	//   ....[36]....
        /*02c8*/ 	.word	0x00008440
        /*02cc*/ 	.word	0x00000009
        /*02d0*/ 	.word	0x00000000
        /*02d4*/ 	.short	0x010a
        /*02d6*/ 	.byte	0x3f
	.zero		1


	//   ....[37]....
        /*02d8*/ 	.word	0x00008490
        /*02dc*/ 	.word	0x00000008
        /*02e0*/ 	.word	0x00000000
        /*02e4*/ 	.short	0x010a
        /*02e6*/ 	.byte	0x3f
	.zero		1


	//   ....[38]....
        /*02e8*/ 	.word	0x000084e0
        /*02ec*/ 	.word	0x00000009
        /*02f0*/ 	.word	0x00000000
        /*02f4*/ 	.short	0x010a
        /*02f6*/ 	.byte	0x3f
	.zero		1


	//   ....[39]....
        /*02f8*/ 	.word	0x00008530
        /*02fc*/ 	.word	0x00000006
        /*0300*/ 	.word	0x00000000
        /*0304*/ 	.short	0x010a
        /*0306*/ 	.byte	0x3f
	.zero		1


	//----- nvinfo : EIATTR_NUM_MBARRIERS
	.align		4
.L_35:
        /*0308*/ 	.byte	0x03, 0x38
        /*030a*/ 	.short	0x0010


	//----- nvinfo : EIATTR_EXIT_INSTR_OFFSETS
	.align		4
        /*030c*/ 	.byte	0x04, 0x1c
        /*030e*/ 	.short	(.L_37 - .L_36)


	//   ....[0]....
.L_36:
        /*0310*/ 	.word	0x00000a30


	//   ....[1]....
        /*0314*/ 	.word	0x00001240


	//   ....[2]....
        /*0318*/ 	.word	0x00006910


	//   ....[3]....
        /*031c*/ 	.word	0x00006e70


	//   ....[4]....
        /*0320*/ 	.word	0x000081a0


	//----- nvinfo : EIATTR_MAX_THREADS
	.align		4
.L_37:
        /*0324*/ 	.byte	0x04, 0x05
        /*0326*/ 	.short	(.L_39 - .L_38)
.L_38:
        /*0328*/ 	.word	0x00000180
        /*032c*/ 	.word	0x00000001
        /*0330*/ 	.word	0x00000001


	//----- nvinfo : EIATTR_CRS_STACK_SIZE
	.align		4
.L_39:
        /*0334*/ 	.byte	0x04, 0x1e
        /*0336*/ 	.short	(.L_41 - .L_40)
.L_40:
        /*0338*/ 	.word	0x00000000


	//----- nvinfo : EIATTR_CBANK_PARAM_SIZE
	.align		4
.L_41:
        /*033c*/ 	.byte	0x03, 0x19
        /*033e*/ 	.short	0x0470


	//----- nvinfo : EIATTR_PARAM_CBANK
	.align		4
        /*0340*/ 	.byte	0x04, 0x0a
        /*0342*/ 	.short	(.L_43 - .L_42)
	.align		4
.L_42:
        /*0344*/ 	.word	index@(.nv.constant0._ZN7cutlass13device_kernelINS_4gemm6kernel13GemmUniversalIN4cute5tupleIJiiiiEEENS1_10collective13CollectiveMmaINS1_34MainloopSm90TmaGmmaWarpSpecializedILi7ENS5_IJNS4_1CILi2EEESB_NSA_ILi1EEEEEENS1_35KernelTmaWarpSpecializedCooperativeEEENS5_IJNSA_ILi128EEESG_NSA_ILi64EEEEEENS_6half_tENS5_IJSC_llEEESJ_NS5_IJlSC_lEEENS4_8TiledMMAINS4_8MMA_AtomIJNS4_4SM904GMMA26MMA_64x128x16_F32F16F16_SSILNSP_5MajorE1ELSR_0ELNSP_7ScaleInE1ELSS_1EEEEEENS4_6LayoutINS5_IJSB_SC_SC_EEENS5_IJSC_NSA_ILi0EEESX_EEEEENS5_IJNS4_10UnderscoreES10_S10_EEEEENS4_23SM90_TMA_LOAD_MULTICASTENS4_14ComposedLayoutINS4_7SwizzleILi3ELi4ELi3EEENS4_18smem_ptr_flag_bitsILi16EEENSV_INS5_IJSH_NSA_ILi8EEEEEENS5_IJSC_SH_EEEEEEEvNS4_8identityES13_NS14_IS16_S18_NSV_INS5_IJS19_SH_EEENS5_IJSH_SC_EEEEEEEvS1E_EENS_8epilogue10collective6detail29Sm90TmaWarpSpecializedAdapterINS1L_15DefaultEpilogueISJ_SL_SL_NS1K_6thread17LinearCombinationISJ_Li1EffLNS1P_9ScaleType4KindE0ELNS_15FloatRoundStyleE2ESJ_EENS1_15EpilogueDefaultEEEEEvvEEEEvNT_6ParamsE)
        /*0348*/ 	.short	0x0210
        /*034a*/ 	.short	0x0470


	//----- nvinfo : EIATTR_SW_WAR
	.align		4
.L_43:
        /*034c*/ 	.byte	0x04, 0x36
        /*034e*/ 	.short	(.L_45 - .L_44)
.L_44:
        /*0350*/ 	.word	0x00000008
.L_45:


//--------------------- .nv.callgraph             --------------------------
	.section	.nv.callgraph,"",@"SHT_CUDA_CALLGRAPH"
	.align	4
	.sectionentsize	8
	.align		4
        /*0000*/ 	.word	0x00000000
	.align		4
        /*0004*/ 	.word	0xffffffff
	.align		4
        /*0008*/ 	.word	index@(_ZN7cutlass13device_kernelINS_4gemm6kernel13GemmUniversalIN4cute5tupleIJiiiiEEENS1_10collective13CollectiveMmaINS1_34MainloopSm90TmaGmmaWarpSpecializedILi7ENS5_IJNS4_1CILi2EEESB_NSA_ILi1EEEEEENS1_35KernelTmaWarpSpecializedCooperativeEEENS5_IJNSA_ILi128EEESG_NSA_ILi64EEEEEENS_6half_tENS5_IJSC_llEEESJ_NS5_IJlSC_lEEENS4_8TiledMMAINS4_8MMA_AtomIJNS4_4SM904GMMA26MMA_64x128x16_F32F16F16_SSILNSP_5MajorE1ELSR_0ELNSP_7ScaleInE1ELSS_1EEEEEENS4_6LayoutINS5_IJSB_SC_SC_EEENS5_IJSC_NSA_ILi0EEESX_EEEEENS5_IJNS4_10UnderscoreES10_S10_EEEEENS4_23SM90_TMA_LOAD_MULTICASTENS4_14ComposedLayoutINS4_7SwizzleILi3ELi4ELi3EEENS4_18smem_ptr_flag_bitsILi16EEENSV_INS5_IJSH_NSA_ILi8EEEEEENS5_IJSC_SH_EEEEEEEvNS4_8identityES13_NS14_IS16_S18_NSV_INS5_IJS19_SH_EEENS5_IJSH_SC_EEEEEEEvS1E_EENS_8epilogue10collective6detail29Sm90TmaWarpSpecializedAdapterINS1L_15DefaultEpilogueISJ_SL_SL_NS1K_6thread17LinearCombinationISJ_Li1EffLNS1P_9ScaleType4KindE0ELNS_15FloatRoundStyleE2ESJ_EENS1_15EpilogueDefaultEEEEEvvEEEEvNT_6ParamsE)
	.align		4
        /*000c*/ 	.word	index@(__assertfail)
	.align		4
        /*0010*/ 	.word	0x00000000
	.align		4
        /*0014*/ 	.word	0xfffffffe
	.align		4
        /*0018*/ 	.word	0x00000000
	.align		4
        /*001c*/ 	.word	0xfffffffd
	.align		4
        /*0020*/ 	.word	0x00000000
	.align		4
        /*0024*/ 	.word	0xfffffffc


//--------------------- .nv.constant4             --------------------------
	.section	.nv.constant4,"a",@progbits
	.align	8
	.align		8
.nv.constant4:
        /*0000*/ 	.dword	__assertfail
	.align		8
        /*0008*/ 	.dword	__unnamed_1
	.align		8
        /*0010*/ 	.dword	_ZN40_INTERNAL_0442dfd6_4_k_cu_846986fc_182644cuda3std3__45__cpo5beginE
	.align		8
        /*0018*/ 	.dword	_ZN40_INTERNAL_0442dfd6_4_k_cu_846986fc_182644cuda3std3__45__cpo3endE
	.align		8
        /*0020*/ 	.dword	_ZN40_INTERNAL_0442dfd6_4_k_cu_846986fc_182644cuda3std3__45__cpo6cbeginE
	.align		8
        /*0028*/ 	.dword	_ZN40_INTERNAL_0442dfd6_4_k_cu_846986fc_182644cuda3std3__45__cpo4cendE
	.align		8
        /*0030*/ 	.dword	_ZN40_INTERNAL_0442dfd6_4_k_cu_846986fc_182644cuda3std3__442_GLOBAL__N__0442dfd6_4_k_cu_846986fc_182646ignoreE
	.align		8
        /*0038*/ 	.dword	_ZN40_INTERNAL_0442dfd6_4_k_cu_846986fc_182644cuda3std3__419piecewise_constructE
	.align		8
        /*0040*/ 	.dword	_ZN40_INTERNAL_0442dfd6_4_k_cu_846986fc_182644cuda3std3__48in_placeE
	.align		8
        /*0048*/ 	.dword	_ZN40_INTERNAL_0442dfd6_4_k_cu_846986fc_182644cuda3std6ranges3__45__cpo4swapE
	.align		8
        /*0050*/ 	.dword	_ZN40_INTERNAL_0442dfd6_4_k_cu_846986fc_182644cuda3std6ranges3__45__cpo9iter_moveE
	.align		8
        /*0058*/ 	.dword	_ZN40_INTERNAL_0442dfd6_4_k_cu_846986fc_182644cute7productE
	.align		8
        /*0060*/ 	.dword	_ZN40_INTERNAL_0442dfd6_4_k_cu_846986fc_182644cute1_E
	.align		8
        /*0068*/ 	.dword	$str$22
	.align		8
        /*0070*/ 	.dword	$str$23


//--------------------- .text._ZN7cutlass13device_kernelINS_4gemm6kernel13GemmUniversalIN4cute5tupleIJiiiiEEENS1_10collective13CollectiveMmaINS1_34MainloopSm90TmaGmmaWarpSpecializedILi7ENS5_IJNS4_1CILi2EEESB_NSA_ILi1EEEEEENS1_35KernelTmaWarpSpecializedCooperativeEEENS5_IJNSA_ILi128EEESG_NSA_ILi64EEEEEENS_6half_tENS5_IJSC_llEEESJ_NS5_IJlSC_lEEENS4_8TiledMMAINS4_8MMA_AtomIJNS4_4SM904GMMA26MMA_64x128x16_F32F16F16_SSILNSP_5MajorE1ELSR_0ELNSP_7ScaleInE1ELSS_1EEEEEENS4_6LayoutINS5_IJSB_SC_SC_EEENS5_IJSC_NSA_ILi0EEESX_EEEEENS5_IJNS4_10UnderscoreES10_S10_EEEEENS4_23SM90_TMA_LOAD_MULTICASTENS4_14ComposedLayoutINS4_7SwizzleILi3ELi4ELi3EEENS4_18smem_ptr_flag_bitsILi16EEENSV_INS5_IJSH_NSA_ILi8EEEEEENS5_IJSC_SH_EEEEEEEvNS4_8identityES13_NS14_IS16_S18_NSV_INS5_IJS19_SH_EEENS5_IJSH_SC_EEEEEEEvS1E_EENS_8epilogue10collective6detail29Sm90TmaWarpSpecializedAdapterINS1L_15DefaultEpilogueISJ_SL_SL_NS1K_6thread17LinearCombinationISJ_Li1EffLNS1P_9ScaleType4KindE0ELNS_15FloatRoundStyleE2ESJ_EENS1_15EpilogueDefaultEEEEEvvEEEEvNT_6ParamsE --------------------------
	.section	.text._ZN7cutlass13device_kernelINS_4gemm6kernel13GemmUniversalIN4cute5tupleIJiiiiEEENS1_10collective13CollectiveMmaINS1_34MainloopSm90TmaGmmaWarpSpecializedILi7ENS5_IJNS4_1CILi2EEESB_NSA_ILi1EEEEEENS1_35KernelTmaWarpSpecializedCooperativeEEENS5_IJNSA_ILi128EEESG_NSA_ILi64EEEEEENS_6half_tENS5_IJSC_llEEESJ_NS5_IJlSC_lEEENS4_8TiledMMAINS4_8MMA_AtomIJNS4_4SM904GMMA26MMA_64x128x16_F32F16F16_SSILNSP_5MajorE1ELSR_0ELNSP_7ScaleInE1ELSS_1EEEEEENS4_6LayoutINS5_IJSB_SC_SC_EEENS5_IJSC_NSA_ILi0EEESX_EEEEENS5_IJNS4_10UnderscoreES10_S10_EEEEENS4_23SM90_TMA_LOAD_MULTICASTENS4_14ComposedLayoutINS4_7SwizzleILi3ELi4ELi3EEENS4_18smem_ptr_flag_bitsILi16EEENSV_INS5_IJSH_NSA_ILi8EEEEEENS5_IJSC_SH_EEEEEEEvNS4_8identityES13_NS14_IS16_S18_NSV_INS5_IJS19_SH_EEENS5_IJSH_SC_EEEEEEEvS1E_EENS_8epilogue10collective6detail29Sm90TmaWarpSpecializedAdapterINS1L_15DefaultEpilogueISJ_SL_SL_NS1K_6thread17LinearCombinationISJ_Li1EffLNS1P_9ScaleType4KindE0ELNS_15FloatRoundStyleE2ESJ_EENS1_15EpilogueDefaultEEEEEvvEEEEvNT_6ParamsE,"ax",@progbits
	.align	128
.text._ZN7cutlass13device_kernelINS_4gemm6kernel13GemmUniversalIN4cute5tupleIJiiiiEEENS1_10collective13CollectiveMmaINS1_34MainloopSm90TmaGmmaWarpSpecializedILi7ENS5_IJNS4_1CILi2EEESB_NSA_ILi1EEEEEENS1_35KernelTmaWarpSpecializedCooperativeEEENS5_IJNSA_ILi128EEESG_NSA_ILi64EEEEEENS_6half_tENS5_IJSC_llEEESJ_NS5_IJlSC_lEEENS4_8TiledMMAINS4_8MMA_AtomIJNS4_4SM904GMMA26MMA_64x128x16_F32F16F16_SSILNSP_5MajorE1ELSR_0ELNSP_7ScaleInE1ELSS_1EEEEEENS4_6LayoutINS5_IJSB_SC_SC_EEENS5_IJSC_NSA_ILi0EEESX_EEEEENS5_IJNS4_10UnderscoreES10_S10_EEEEENS4_23SM90_TMA_LOAD_MULTICASTENS4_14ComposedLayoutINS4_7SwizzleILi3ELi4ELi3EEENS4_18smem_ptr_flag_bitsILi16EEENSV_INS5_IJSH_NSA_ILi8EEEEEENS5_IJSC_SH_EEEEEEEvNS4_8identityES13_NS14_IS16_S18_NSV_INS5_IJS19_SH_EEENS5_IJSH_SC_EEEEEEEvS1E_EENS_8epilogue10collective6detail29Sm90TmaWarpSpecializedAdapterINS1L_15DefaultEpilogueISJ_SL_SL_NS1K_6thread17LinearCombinationISJ_Li1EffLNS1P_9ScaleType4KindE0ELNS_15FloatRoundStyleE2ESJ_EENS1_15EpilogueDefaultEEEEEvvEEEEvNT_6ParamsE:
        .type           _ZN7cutlass13device_kernelINS_4gemm6kernel13GemmUniversalIN4cute5tupleIJiiiiEEENS1_10collective13CollectiveMmaINS1_34MainloopSm90TmaGmmaWarpSpecializedILi7ENS5_IJNS4_1CILi2EEESB_NSA_ILi1EEEEEENS1_35KernelTmaWarpSpecializedCooperativeEEENS5_IJNSA_ILi128EEESG_NSA_ILi64EEEEEENS_6half_tENS5_IJSC_llEEESJ_NS5_IJlSC_lEEENS4_8TiledMMAINS4_8MMA_AtomIJNS4_4SM904GMMA26MMA_64x128x16_F32F16F16_SSILNSP_5MajorE1ELSR_0ELNSP_7ScaleInE1ELSS_1EEEEEENS4_6LayoutINS5_IJSB_SC_SC_EEENS5_IJSC_NSA_ILi0EEESX_EEEEENS5_IJNS4_10UnderscoreES10_S10_EEEEENS4_23SM90_TMA_LOAD_MULTICASTENS4_14ComposedLayoutINS4_7SwizzleILi3ELi4ELi3EEENS4_18smem_ptr_flag_bitsILi16EEENSV_INS5_IJSH_NSA_ILi8EEEEEENS5_IJSC_SH_EEEEEEEvNS4_8identityES13_NS14_IS16_S18_NSV_INS5_IJS19_SH_EEENS5_IJSH_SC_EEEEEEEvS1E_EENS_8epilogue10collective6detail29Sm90TmaWarpSpecializedAdapterINS1L_15DefaultEpilogueISJ_SL_SL_NS1K_6thread17LinearCombinationISJ_Li1EffLNS1P_9ScaleType4KindE0ELNS_15FloatRoundStyleE2ESJ_EENS1_15EpilogueDefaultEEEEEvvEEEEvNT_6ParamsE,@function
        .size           _ZN7cutlass13device_kernelINS_4gemm6kernel13GemmUniversalIN4cute5tupleIJiiiiEEENS1_10collective13CollectiveMmaINS1_34MainloopSm90TmaGmmaWarpSpecializedILi7ENS5_IJNS4_1CILi2EEESB_NSA_ILi1EEEEEENS1_35KernelTmaWarpSpecializedCooperativeEEENS5_IJNSA_ILi128EEESG_NSA_ILi64EEEEEENS_6half_tENS5_IJSC_llEEESJ_NS5_IJlSC_lEEENS4_8TiledMMAINS4_8MMA_AtomIJNS4_4SM904GMMA26MMA_64x128x16_F32F16F16_SSILNSP_5MajorE1ELSR_0ELNSP_7ScaleInE1ELSS_1EEEEEENS4_6LayoutINS5_IJSB_SC_SC_EEENS5_IJSC_NSA_ILi0EEESX_EEEEENS5_IJNS4_10UnderscoreES10_S10_EEEEENS4_23SM90_TMA_LOAD_MULTICASTENS4_14ComposedLayoutINS4_7SwizzleILi3ELi4ELi3EEENS4_18smem_ptr_flag_bitsILi16EEENSV_INS5_IJSH_NSA_ILi8EEEEEENS5_IJSC_SH_EEEEEEEvNS4_8identityES13_NS14_IS16_S18_NSV_INS5_IJS19_SH_EEENS5_IJSH_SC_EEEEEEEvS1E_EENS_8epilogue10collective6detail29Sm90TmaWarpSpecializedAdapterINS1L_15DefaultEpilogueISJ_SL_SL_NS1K_6thread17LinearCombinationISJ_Li1EffLNS1P_9ScaleType4KindE0ELNS_15FloatRoundStyleE2ESJ_EENS1_15EpilogueDefaultEEEEEvvEEEEvNT_6ParamsE,(.L_x_205 - _ZN7cutlass13device_kernelINS_4gemm6kernel13GemmUniversalIN4cute5tupleIJiiiiEEENS1_10collective13CollectiveMmaINS1_34MainloopSm90TmaGmmaWarpSpecializedILi7ENS5_IJNS4_1CILi2EEESB_NSA_ILi1EEEEEENS1_35KernelTmaWarpSpecializedCooperativeEEENS5_IJNSA_ILi128EEESG_NSA_ILi64EEEEEENS_6half_tENS5_IJSC_llEEESJ_NS5_IJlSC_lEEENS4_8TiledMMAINS4_8MMA_AtomIJNS4_4SM904GMMA26MMA_64x128x16_F32F16F16_SSILNSP_5MajorE1ELSR_0ELNSP_7ScaleInE1ELSS_1EEEEEENS4_6LayoutINS5_IJSB_SC_SC_EEENS5_IJSC_NSA_ILi0EEESX_EEEEENS5_IJNS4_10UnderscoreES10_S10_EEEEENS4_23SM90_TMA_LOAD_MULTICASTENS4_14ComposedLayoutINS4_7SwizzleILi3ELi4ELi3EEENS4_18smem_ptr_flag_bitsILi16EEENSV_INS5_IJSH_NSA_ILi8EEEEEENS5_IJSC_SH_EEEEEEEvNS4_8identityES13_NS14_IS16_S18_NSV_INS5_IJS19_SH_EEENS5_IJSH_SC_EEEEEEEvS1E_EENS_8epilogue10collective6detail29Sm90TmaWarpSpecializedAdapterINS1L_15DefaultEpilogueISJ_SL_SL_NS1K_6thread17LinearCombinationISJ_Li1EffLNS1P_9ScaleType4KindE0ELNS_15FloatRoundStyleE2ESJ_EENS1_15EpilogueDefaultEEEEEvvEEEEvNT_6ParamsE)
        .other          _ZN7cutlass13device_kernelINS_4gemm6kernel13GemmUniversalIN4cute5tupleIJiiiiEEENS1_10collective13CollectiveMmaINS1_34MainloopSm90TmaGmmaWarpSpecializedILi7ENS5_IJNS4_1CILi2EEESB_NSA_ILi1EEEEEENS1_35KernelTmaWarpSpecializedCooperativeEEENS5_IJNSA_ILi128EEESG_NSA_ILi64EEEEEENS_6half_tENS5_IJSC_llEEESJ_NS5_IJlSC_lEEENS4_8TiledMMAINS4_8MMA_AtomIJNS4_4SM904GMMA26MMA_64x128x16_F32F16F16_SSILNSP_5MajorE1ELSR_0ELNSP_7ScaleInE1ELSS_1EEEEEENS4_6LayoutINS5_IJSB_SC_SC_EEENS5_IJSC_NSA_ILi0EEESX_EEEEENS5_IJNS4_10UnderscoreES10_S10_EEEEENS4_23SM90_TMA_LOAD_MULTICASTENS4_14ComposedLayoutINS4_7SwizzleILi3ELi4ELi3EEENS4_18smem_ptr_flag_bitsILi16EEENSV_INS5_IJSH_NSA_ILi8EEEEEENS5_IJSC_SH_EEEEEEEvNS4_8identityES13_NS14_IS16_S18_NSV_INS5_IJS19_SH_EEENS5_IJSH_SC_EEEEEEEvS1E_EENS_8epilogue10collective6detail29Sm90TmaWarpSpecializedAdapterINS1L_15DefaultEpilogueISJ_SL_SL_NS1K_6thread17LinearCombinationISJ_Li1EffLNS1P_9ScaleType4KindE0ELNS_15FloatRoundStyleE2ESJ_EENS1_15EpilogueDefaultEEEEEvvEEEEvNT_6ParamsE,@"STO_CUDA_ENTRY STV_DEFAULT"
_ZN7cutlass13device_kernelINS_4gemm6kernel13GemmUniversalIN4cute5tupleIJiiiiEEENS1_10collective13CollectiveMmaINS1_34MainloopSm90TmaGmmaWarpSpecializedILi7ENS5_IJNS4_1CILi2EEESB_NSA_ILi1EEEEEENS1_35KernelTmaWarpSpecializedCooperativeEEENS5_IJNSA_ILi128EEESG_NSA_ILi64EEEEEENS_6half_tENS5_IJSC_llEEESJ_NS5_IJlSC_lEEENS4_8TiledMMAINS4_8MMA_AtomIJNS4_4SM904GMMA26MMA_64x128x16_F32F16F16_SSILNSP_5MajorE1ELSR_0ELNSP_7ScaleInE1ELSS_1EEEEEENS4_6LayoutINS5_IJSB_SC_SC_EEENS5_IJSC_NSA_ILi0EEESX_EEEEENS5_IJNS4_10UnderscoreES10_S10_EEEEENS4_23SM90_TMA_LOAD_MULTICASTENS4_14ComposedLayoutINS4_7SwizzleILi3ELi4ELi3EEENS4_18smem_ptr_flag_bitsILi16EEENSV_INS5_IJSH_NSA_ILi8EEEEEENS5_IJSC_SH_EEEEEEEvNS4_8identityES13_NS14_IS16_S18_NSV_INS5_IJS19_SH_EEENS5_IJSH_SC_EEEEEEEvS1E_EENS_8epilogue10collective6detail29Sm90TmaWarpSpecializedAdapterINS1L_15DefaultEpilogueISJ_SL_SL_NS1K_6thread17LinearCombinationISJ_Li1EffLNS1P_9ScaleType4KindE0ELNS_15FloatRoundStyleE2ESJ_EENS1_15EpilogueDefaultEEEEEvvEEEEvNT_6ParamsE:
[----:B------:R-:W0:Y:S01]  /*0000*/  LDC R1, c[0x0][0x28] ;  /* 0x00000a00ff017b82 */ /* 0x000e220000000800 */
[----:B------:R-:W1:Y:S01]  /*0010*/  S2R R95, SR_TID.X ;  /* 0x00000000005f7919 */ /* 0x000e620000002100 */
[----:B------:R-:W-:Y:S01]  /*0020*/  ELECT P0, URZ, PT ;  /* 0x00000000003f782f */ /* 0x000fe20003800000 */
[----:B------:R-:W-:Y:S01]  /*0030*/  BSSY B0, `(.L_x_0) ;  /* 0x000000f000007945 */ /* 0x000fe20003800000 */
[--C-:B-1----:R-:W-:Y:S02]  /*0040*/  SHF.R.U32.HI R0, RZ, 0x5, R95.reuse ;  /* 0x00000005ff007819 */ /* 0x102fe4000001165f */
[----:B------:R-:W-:-:S03]  /*0050*/  SHF.R.U32.HI R7, RZ, 0x7, R95 ;  /* 0x00000007ff077819 */ /* 0x000fc6000001165f */
[----:B------:R-:W1:Y:S04]  /*0060*/  SHFL.IDX PT, R3, R0, RZ, 0x1f ;  /* 0x00001fff00037589 */ /* 0x000e6800000e0000 */
[----:B------:R2:W3:Y:S01]  /*0070*/  SHFL.IDX PT, R2, R7, RZ, 0x1f ;  /* 0x00001fff07027589 */ /* 0x0004e200000e0000 */
[----:B-1----:R-:W-:-:S13]  /*0080*/  ISETP.NE.OR P0, PT, R3, RZ, !P0 ;  /* 0x000000ff0300720c */ /* 0x002fda0004705670 */
[----:B0-23--:R-:W-:Y:S05]  /*0090*/  @P0 BRA `(.L_x_1) ;  /* 0x0000000000200947 */ /* 0x00dfea0003800000 */
[----:B------:R-:W-:Y:S02]  /*00a0*/  ULDC.64 UR4, c[0x0][0x198] ;  /* 0x0000660000047ab9 */ /* 0x000fe40000000a00 */
[----:B------:R-:W-:Y:S02]  /*00b0*/  UIADD3 UR6, UP0, UR4, 0xf0, URZ ;  /* 0x000000f004067890 */ /* 0x000fe4000ff1e03f */
[----:B------:R-:W-:Y:S02]  /*00c0*/  UIADD3 UR4, UP1, UR4, 0x1f0, URZ ;  /* 0x000001f004047890 */ /* 0x000fe4000ff3e03f */
[----:B------:R-:W-:Y:S02]  /*00d0*/  UIADD3.X UR7, URZ, UR5, URZ, UP0, !UPT ;  /* 0x000000053f077290 */ /* 0x000fe400087fe43f */
[----:B------:R-:W-:-:S07]  /*00e0*/  UIADD3.X UR5, URZ, UR5, URZ, UP1, !UPT ;  /* 0x000000053f057290 */ /* 0x000fce0008ffe43f */
[----:B------:R0:W-:Y:S02]  /*00f0*/  UTMACCTL.PF [UR6] ;  /* 0x00000000060079b9 */ /* 0x0001e40008040000 */
[----:B------:R0:W-:Y:S02]  /*0100*/  UTMACCTL.PF [UR4] ;  /* 0x00000000040079b9 */ /* 0x0001e40008040000 */
[----:B0-----:R-:W-:Y:S01]  /*0110*/  NOP ;  /* 0x0000000000007918 */ /* 0x001fe20000000000 */
.L_x_1:
[----:B------:R-:W-:Y:S05]  /*0120*/  BSYNC B0 ;  /* 0x0000000000007941 */ /* 0x000fea0003800000 */
.L_x_0:
[----:B------:R-:W0:Y:S02]  /*0130*/  SHFL.IDX PT, R5, R0, RZ, 0x1f ;  /* 0x00001fff00057589 */ /* 0x000e2400000e0000 */
[----:B0-----:R-:W-:-:S13]  /*0140*/  ISETP.NE.AND P0, PT, R5, RZ, PT ;  /* 0x000000ff0500720c */ /* 0x001fda0003f05270 */
[----:B------:R-:W-:Y:S05]  /*0150*/  @P0 BRA `(.L_x_2) ;  /* 0x0000000000700947 */ /* 0x000fea0003800000 */
[----:B------:R-:W0:Y:S01]  /*0160*/  S2UR UR8, SR_CgaCtaId ;  /* 0x00000000000879c3 */ /* 0x000e220000008800 */
[----:B------:R-:W-:Y:S01]  /*0170*/  UMOV UR4, 0x400 ;  /* 0x0000040000047882 */ /* 0x000fe20000000000 */
[----:B------:R-:W-:Y:S01]  /*0180*/  UMOV UR5, 0x1 ;  /* 0x0000000100057882 */ /* 0x000fe20000000000 */
[----:B------:R-:W-:Y:S01]  /*0190*/  UMOV UR6, 0x6 ;  /* 0x0000000600067882 */ /* 0x000fe20000000000 */
[----:B------:R-:W-:Y:S01]  /*01a0*/  ELECT P0, URZ, PT ;  /* 0x00000000003f782f */ /* 0x000fe20003800000 */
[----:B------:R-:W-:-:S04]  /*01b0*/  UIADD3 UR6, -UR6, 0x100000, URZ ;  /* 0x0010000006067890 */ /* 0x000fc8000fffe13f */
[----:B------:R-:W-:Y:S02]  /*01c0*/  USHF.L.U32 UR7, UR6, 0xb, URZ ;  /* 0x0000000b06077899 */ /* 0x000fe4000800063f */
[----:B------:R-:W-:Y:S02]  /*01d0*/  USHF.L.U32 UR6, UR6, 0x1, URZ ;  /* 0x0000000106067899 */ /* 0x000fe4000800063f */
[----:B0-----:R-:W-:Y:S02]  /*01e0*/  ULEA UR8, UR8, UR4, 0x18 ;  /* 0x0000000408087291 */ /* 0x001fe4000f8ec03f */
[----:B------:R-:W-:-:S04]  /*01f0*/  UIADD3 UR4, -UR5, 0x100000, URZ ;  /* 0x0010000005047890 */ /* 0x000fc8000fffe13f */
[----:B------:R-:W-:Y:S02]  /*0200*/  USHF.L.U32 UR5, UR4, 0xb, URZ ;  /* 0x0000000b04057899 */ /* 0x000fe4000800063f */
[----:B------:R-:W-:Y:S01]  /*0210*/  USHF.L.U32 UR4, UR4, 0x1, URZ ;  /* 0x0000000104047899 */ /* 0x000fe2000800063f */
[----:B------:R-:W0:Y:S11]  /*0220*/  FENCE.VIEW.ASYNC.S ;  /* 0x00000000000073c6 */ /* 0x000e360000000000 */
[----:B0-----:R0:W1:Y:S01]  /*0230*/  SYNCS.EXCH.64 URZ, [UR8], UR4 ;  /* 0x00000004083f75b2 */ /* 0x0010620008000100 */
[----:B------:R0:W2:Y:S01]  /*0240*/  SYNCS.EXCH.64 URZ, [UR8+0x38], UR6 ;  /* 0x00003806083f75b2 */ /* 0x0000a20008000100 */
[----:B------:R0:W3:Y:S01]  /*0250*/  SYNCS.EXCH.64 URZ, [UR8+0x8], UR4 ;  /* 0x00000804083f75b2 */ /* 0x0000e20008000100 */
[----:B------:R0:W4:Y:S01]  /*0260*/  SYNCS.EXCH.64 URZ, [UR8+0x40], UR6 ;  /* 0x00004006083f75b2 */ /* 0x0001220008000100 */
[----:B------:R0:W0:Y:S01]  /*0270*/  SYNCS.EXCH.64 URZ, [UR8+0x10], UR4 ;  /* 0x00001004083f75b2 */ /* 0x0000220008000100 */
        /* <DEDUP_REMOVED lines=9> */
[----:B------:R-:W-:Y:S01]  /*0310*/  NOP ;  /* 0x0000000000007918 */ /* 0x000fe20000000000 */
.L_x_2:
[----:B------:R-:W-:Y:S01]  /*0320*/  SHF.R.S32.HI R4, RZ, 0x1f, R95 ;  /* 0x0000001fff047819 */ /* 0x000fe2000001145f */
[----:B------:R-:W5:Y:S01]  /*0330*/  SHFL.IDX PT, R0, R0, RZ, 0x1f ;  /* 0x00001fff00007589 */ /* 0x000f6200000e0000 */
[----:B0-----:R-:W0:Y:S01]  /*0340*/  S2UR UR8, SR_CTAID.X ;  /* 0x00000000000879c3 */ /* 0x001e220000002500 */
[----:B------:R-:W-:Y:S02]  /*0350*/  ELECT P0, URZ, PT ;  /* 0x00000000003f782f */ /* 0x000fe40003800000 */
[----:B------:R-:W-:Y:S01]  /*0360*/  LEA.HI R4, R4, R95, RZ, 0x7 ;  /* 0x0000005f04047211 */ /* 0x000fe200078f38ff */
[----:B------:R-:W-:Y:S01]  /*0370*/  ULDC UR4, c[0x0][0x150] ;  /* 0x0000540000047ab9 */ /* 0x000fe20000000800 */
[----:B------:R-:W-:Y:S01]  /*0380*/  SHF.R.S32.HI R6, RZ, 0x1f, R5 ;  /* 0x0000001fff067819 */ /* 0x000fe20000011405 */
[----:B------:R-:W-:Y:S01]  /*0390*/  NOP ;  /* 0x0000000000007918 */ /* 0x000fe20000000000 */
[----:B------:R-:W-:Y:S01]  /*03a0*/  LOP3.LUT R4, R4, 0xffffff80, RZ, 0xc0, !PT ;  /* 0xffffff8004047812 */ /* 0x000fe200078ec0ff */
[----:B------:R-:W-:Y:S01]  /*03b0*/  NOP ;  /* 0x0000000000007918 */ /* 0x000fe20000000000 */
[----:B------:R-:W-:Y:S01]  /*03c0*/  LEA.HI R6, R6, R5, RZ, 0x2 ;  /* 0x0000000506067211 */ /* 0x000fe200078f10ff */
[----:B------:R-:W1:Y:S01]  /*03d0*/  LDC R11, c[0x0][0x144] ;  /* 0x00005100ff0b7b82 */ /* 0x000e620000000800 */
[----:B------:R-:W-:Y:S01]  /*03e0*/  IMAD.MOV.U32 R22, RZ, RZ, 0x1 ;  /* 0x00000001ff167424 */ /* 0x000fe200078e00ff */
[----:B------:R-:W-:Y:S01]  /*03f0*/  ISETP.NE.AND P3, PT, R2, RZ, PT ;  /* 0x000000ff0200720c */ /* 0x000fe20003f65270 */
[----:B------:R-:W-:Y:S01]  /*0400*/  IMAD.IADD R8, R95, 0x1, -R4 ;  /* 0x000000015f087824 */ /* 0x000fe200078e0a04 */
[----:B------:R-:W-:Y:S01]  /*0410*/  LOP3.LUT R6, R6, 0x3ffffffc, RZ, 0xc0, !PT ;  /* 0x3ffffffc06067812 */ /* 0x000fe200078ec0ff */
[----:B------:R-:W2:Y:S03]  /*0420*/  S2R R4, SR_CTAID.Y ;  /* 0x0000000000047919 */ /* 0x000ea60000002600 */
[----:B------:R-:W-:Y:S01]  /*0430*/  SHF.R.S32.HI R9, RZ, 0x1f, R8 ;  /* 0x0000001fff097819 */ /* 0x000fe20000011408 */
[----:B------:R-:W-:Y:S01]  /*0440*/  IMAD.IADD R6, R5, 0x1, -R6 ;  /* 0x0000000105067824 */ /* 0x000fe200078e0a06 */
[----:B------:R-:W3:Y:S02]  /*0450*/  LDC R13, c[0x0][0x140] ;  /* 0x00005000ff0d7b82 */ /* 0x000ee40000000800 */
[----:B------:R-:W-:-:S02]  /*0460*/  LEA.HI R9, R9, R8, RZ, 0x3 ;  /* 0x0000000809097211 */ /* 0x000fc400078f18ff */
[----:B-----5:R-:W-:Y:S02]  /*0470*/  ISETP.NE.OR P0, PT, R0, RZ, !P0 ;  /* 0x000000ff0000720c */ /* 0x020fe40004705670 */
[--C-:B------:R-:W-:Y:S02]  /*0480*/  SHF.R.S32.HI R0, RZ, 0x3, R9.reuse ;  /* 0x00000003ff007819 */ /* 0x100fe40000011409 */
[----:B0-----:R-:W-:Y:S02]  /*0490*/  I2FP.F32.U32 R10, UR8 ;  /* 0x00000008000a7c45 */ /* 0x001fe40008201000 */
[----:B------:R-:W-:-:S03]  /*04a0*/  SHF.R.S32.HI R9, RZ, 0x1f, R9 ;  /* 0x0000001fff097819 */ /* 0x000fc60000011409 */
[----:B------:R-:W-:Y:S01]  /*04b0*/  FMUL R10, R10, UR4 ;  /* 0x000000040a0a7c20 */ /* 0x000fe20008400000 */
[----:B------:R-:W-:Y:S01]  /*04c0*/  LEA.HI R9, R9, R0, RZ, 0x2 ;  /* 0x0000000009097211 */ /* 0x000fe200078f10ff */
[----:B------:R-:W-:Y:S02]  /*04d0*/  ULDC UR4, c[0x0][0x154] ;  /* 0x0000550000047ab9 */ /* 0x000fe40000000800 */
[----:B------:R-:W-:Y:S01]  /*04e0*/  VOTEU.ALL UP0, P0 ;  /* 0x00000000003f7886 */ /* 0x000fe20000000000 */
[----:B------:R-:W-:Y:S01]  /*04f0*/  LOP3.LUT R9, R9, 0xfffffffc, RZ, 0xc0, !PT ;  /* 0xfffffffc09097812 */ /* 0x000fe200078ec0ff */
[----:B------:R-:W0:Y:S01]  /*0500*/  F2I.U32.TRUNC.NTZ R10, R10 ;  /* 0x0000000a000a7305 */ /* 0x000e22000020f000 */
[----:B------:R-:W-:Y:S02]  /*0510*/  VOTEU.ALL UP1, P0 ;  /* 0x00000000003f7886 */ /* 0x000fe40000020000 */
[----:B------:R-:W5:Y:S01]  /*0520*/  @!UP0 S2UR UR7, SR_CgaCtaId ;  /* 0x00000000000789c3 */ /* 0x000f620000008800 */
[----:B------:R-:W-:Y:S01]  /*0530*/  IMAD.IADD R9, R0, 0x1, -R9 ;  /* 0x0000000100097824 */ /* 0x000fe200078e0a09 */
[----:B------:R-:W-:Y:S01]  /*0540*/  SHF.R.S32.HI R0, RZ, 0x1f, R3 ;  /* 0x0000001fff007819 */ /* 0x000fe20000011403 */
[----:B------:R-:W-:Y:S01]  /*0550*/  @!UP0 UMOV UR6, 0x400 ;  /* 0x0000040000068882 */ /* 0x000fe20000000000 */
[----:B---3--:R-:W-:Y:S01]  /*0560*/  ISETP.EQ.U32.AND P2, PT, R13, 0x1, PT ;  /* 0x000000010d00780c */ /* 0x008fe20003f42070 */
[----:B------:R-:W-:Y:S01]  /*0570*/  IMAD R19, R6, 0x4, R9 ;  /* 0x0000000406137824 */ /* 0x000fe200078e0209 */
[----:B--2---:R-:W-:-:S02]  /*0580*/  I2FP.F32.U32 R12, R4 ;  /* 0x00000004000c7245 */ /* 0x004fc40000201000 */
[----:B------:R-:W2:Y:S01]  /*0590*/  LDC R9, c[0x0][0x148] ;  /* 0x00005200ff097b82 */ /* 0x000ea20000000800 */
[----:B------:R-:W-:Y:S02]  /*05a0*/  LEA.HI R0, R0, R3, RZ, 0x2 ;  /* 0x0000000300007211 */ /* 0x000fe400078f10ff */
[----:B------:R-:W-:Y:S01]  /*05b0*/  LEA.HI R6, R19, R19, RZ, 0x1 ;  /* 0x0000001313067211 */ /* 0x000fe200078f08ff */
[----:B0-----:R-:W-:Y:S02]  /*05c0*/  IMAD.MOV R14, RZ, RZ, -R10 ;  /* 0x000000ffff0e7224 */ /* 0x001fe400078e0a0a */
[----:B------:R-:W-:Y:S01]  /*05d0*/  FMUL R12, R12, UR4 ;  /* 0x000000040c0c7c20 */ /* 0x000fe20008400000 */
[----:B------:R-:W-:Y:S01]  /*05e0*/  LOP3.LUT R0, R0, 0xfffffffc, RZ, 0xc0, !PT ;  /* 0xfffffffc00007812 */ /* 0x000fe200078ec0ff */
[----:B------:R-:W-:Y:S01]  /*05f0*/  UMOV UR4, 0x20 ;  /* 0x0000002000047882 */ /* 0x000fe20000000000 */
[----:B------:R-:W-:Y:S01]  /*0600*/  LOP3.LUT R10, R6, 0xfffffffe, RZ, 0xc0, !PT ;  /* 0xfffffffe060a7812 */ /* 0x000fe200078ec0ff */
[----:B-1----:R-:W-:Y:S01]  /*0610*/  IMAD R6, R11, R14, UR8 ;  /* 0x000000080b067e24 */ /* 0x002fe2000f8e020e */
[----:B------:R-:W-:-:S04]  /*0620*/  @!UP0 UIADD3 UR4, -UR4, 0x100000, URZ ;  /* 0x0010000004048890 */ /* 0x000fc8000fffe13f */
[----:B------:R-:W-:Y:S02]  /*0630*/  @!UP0 USHF.L.U32 UR5, UR4, 0xb, URZ ;  /* 0x0000000b04058899 */ /* 0x000fe4000800063f */
[----:B------:R-:W-:Y:S01]  /*0640*/  @!UP0 USHF.L.U32 UR4, UR4, 0x1, URZ ;  /* 0x0000000104048899 */ /* 0x000fe2000800063f */
[----:B------:R-:W0:Y:S01]  /*0650*/  F2I.U32.TRUNC.NTZ R12, R12 ;  /* 0x0000000c000c7305 */ /* 0x000e22000020f000 */
[----:B------:R-:W-:Y:S02]  /*0660*/  IMAD.IADD R3, R3, 0x1, -R0 ;  /* 0x0000000103037824 */ /* 0x000fe400078e0a00 */
[C---:B------:R-:W-:Y:S02]  /*0670*/  IMAD.IADD R11, R19.reuse, 0x1, -R10 ;  /* 0x00000001130b7824 */ /* 0x040fe400078e0a0a */
[----:B------:R-:W-:Y:S01]  /*0680*/  IMAD.SHL.U32 R10, R19, 0x4, RZ ;  /* 0x00000004130a7824 */ /* 0x000fe200078e00ff */
[----:B-----5:R-:W-:Y:S01]  /*0690*/  @!UP0 ULEA UR6, UR7, UR6, 0x18 ;  /* 0x0000000607068291 */ /* 0x020fe2000f8ec03f */
[----:B------:R-:W-:Y:S01]  /*06a0*/  ISETP.NE.AND P1, PT, R3, 0x3, PT ;  /* 0x000000030300780c */ /* 0x000fe20003f25270 */
[----:B------:R-:W-:Y:S01]  /*06b0*/  VOTEU.ALL UP0, P0 ;  /* 0x00000000003f7886 */ /* 0x000fe20000000000 */
[----:B------:R-:W-:-:S02]  /*06c0*/  ISETP.NE.AND P4, PT, R11, R6, PT ;  /* 0x000000060b00720c */ /* 0x000fc40003f85270 */
[----:B------:R-:W-:Y:S02]  /*06d0*/  LOP3.LUT R19, R19, 0xc, R10, 0x78, !PT ;  /* 0x0000000c13137812 */ /* 0x000fe400078e780a */
[----:B------:R-:W-:Y:S01]  /*06e0*/  LOP3.LUT P0, RZ, R8, 0x7, RZ, 0xc0, !PT ;  /* 0x0000000708ff7812 */ /* 0x000fe2000780c0ff */
[C---:B------:R-:W-:Y:S01]  /*06f0*/  VIADD R8, R2.reuse, 0xffffffff ;  /* 0xffffffff02087836 */ /* 0x040fe20000000000 */
[----:B------:R-:W-:Y:S01]  /*0700*/  ISETP.EQ.OR P1, PT, R3, RZ, !P1 ;  /* 0x000000ff0300720c */ /* 0x000fe20004f22670 */
[----:B0-----:R-:W-:Y:S01]  /*0710*/  IMAD.MOV R23, RZ, RZ, -R12 ;  /* 0x000000ffff177224 */ /* 0x001fe200078e0a0c */
[----:B------:R-:W-:Y:S01]  /*0720*/  ISETP.LT.U32.AND P0, PT, R19, 0x4, !P0 ;  /* 0x000000041300780c */ /* 0x000fe20004701070 */
[----:B------:R-:W0:Y:S02]  /*0730*/  FENCE.VIEW.ASYNC.S ;  /* 0x00000000000073c6 */ /* 0x000e240000000000 */
[----:B0-----:R0:W1:Y:S01]  /*0740*/  @!UP0 SYNCS.EXCH.64 URZ, [UR6+0x80], UR4 ;  /* 0x00008004063f85b2 */ /* 0x0010620008000100 */
[----:B------:R-:W-:Y:S01]  /*0750*/  ISETP.EQ.AND P1, PT, R2, RZ, P1 ;  /* 0x000000ff0200720c */ /* 0x000fe20000f22270 */
[----:B--2---:R-:W-:Y:S01]  /*0760*/  IMAD R11, R9, R23, R4 ;  /* 0x00000017090b7224 */ /* 0x004fe200078e0204 */
[----:B------:R-:W-:-:S02]  /*0770*/  ISETP.GE.U32.AND P6, PT, R8, 0x2, PT ;  /* 0x000000020800780c */ /* 0x000fc40003fc6070 */
[----:B------:R-:W-:Y:S02]  /*0780*/  @P4 LEA.HI R0, R19, R19, RZ, 0x1 ;  /* 0x0000001313004211 */ /* 0x000fe400078f08ff */
[----:B------:R-:W-:Y:S02]  /*0790*/  SEL R18, RZ, 0x1, !P1 ;  /* 0x00000001ff127807 */ /* 0x000fe40004800000 */
[----:B------:R-:W-:Y:S02]  /*07a0*/  @P4 SHF.R.S32.HI R0, RZ, 0x1, R0 ;  /* 0x00000001ff004819 */ /* 0x000fe40000011400 */
[----:B------:R-:W-:Y:S02]  /*07b0*/  SEL R18, R18, 0x2, P6 ;  /* 0x0000000212127807 */ /* 0x000fe40003000000 */
[----:B------:R-:W-:Y:S02]  /*07c0*/  @P4 ISETP.NE.AND P5, PT, R0, R11, PT ;  /* 0x0000000b0000420c */ /* 0x000fe40003fa5270 */
[----:B------:R-:W-:Y:S01]  /*07d0*/  SEL R11, RZ, 0x1, !P0 ;  /* 0x00000001ff0b7807 */ /* 0x000fe20004000000 */
[----:B------:R0:W2:Y:S01]  /*07e0*/  @!UP1 SYNCS.EXCH.64 URZ, [UR6+0x88], UR4 ;  /* 0x00008804063f95b2 */ /* 0x0000a20008000100 */
[----:B------:R-:W-:Y:S01]  /*07f0*/  @P4 SEL R22, RZ, 0x1, P5 ;  /* 0x00000001ff164807 */ /* 0x000fe20002800000 */
[----:B------:R-:W-:Y:S01]  /*0800*/  NOP ;  /* 0x0000000000007918 */ /* 0x000fe20000000000 */
[----:B------:R-:W-:-:S02]  /*0810*/  LOP3.LUT R0, R95, 0x7f, RZ, 0xc0, !PT ;  /* 0x0000007f5f007812 */ /* 0x000fc400078ec0ff */
[----:B------:R-:W-:Y:S01]  /*0820*/  LOP3.LUT R22, R22, R11, RZ, 0xc0, !PT ;  /* 0x0000000b16167212 */ /* 0x000fe200078ec0ff */
[----:B01----:R-:W-:Y:S06]  /*0830*/  @!P2 BRA `(.L_x_3) ;  /* 0x000000000008a947 */ /* 0x003fec0003800000 */
[----:B--2-4-:R-:W-:Y:S01]  /*0840*/  UCGABAR_ARV ;  /* 0x00000000000079c7 */ /* 0x014fe20008000000 */
[----:B------:R-:W-:Y:S05]  /*0850*/  BRA `(.L_x_4) ;  /* 0x0000000000047947 */ /* 0x000fea0003800000 */
.L_x_3:
[----:B--2-4-:R-:W-:Y:S01]  /*0860*/  NOP ;  /* 0x0000000000007918 */ /* 0x014fe20000000000 */
.L_x_4:
[----:B------:R-:W0:Y:S01]  /*0870*/  LDC R2, c[0x0][0x65c] ;  /* 0x00019700ff027b82 */ /* 0x000e220000000800 */
[----:B------:R-:W-:Y:S02]  /*0880*/  IMAD.U32 R10, RZ, RZ, UR8 ;  /* 0x00000008ff0a7e24 */ /* 0x000fe4000f8e00ff */
[----:B------:R-:W-:Y:S01]  /*0890*/  IMAD.MOV.U32 R11, RZ, RZ, RZ ;  /* 0x000000ffff0b7224 */ /* 0x000fe200078e00ff */
[----:B0-----:R-:W-:-:S04]  /*08a0*/  ISETP.NE.AND P1, PT, R2, 0x1, PT ;  /* 0x000000010200780c */ /* 0x001fc80003f25270 */
[----:B------:R-:W-:-:S09]  /*08b0*/  P2R R5, PR, RZ, 0x2 ;  /* 0x00000002ff057803 */ /* 0x000fd20000000000 */
[----:B------:R-:W0:Y:S01]  /*08c0*/  @P1 LDC R17, c[0x0][0x10] ;  /* 0x00000400ff111b82 */ /* 0x000e220000000800 */
[----:B------:R-:W-:Y:S02]  /*08d0*/  @P1 IMAD.MOV.U32 R5, RZ, RZ, RZ ;  /* 0x000000ffff051224 */ /* 0x000fe400078e00ff */
[----:B------:R-:W-:-:S05]  /*08e0*/  @P1 IMAD.MOV.U32 R15, RZ, RZ, RZ ;  /* 0x000000ffff0f1224 */ /* 0x000fca00078e00ff */
[----:B------:R-:W1:Y:S01]  /*08f0*/  @!P1 LDC R13, c[0x0][0xc] ;  /* 0x00000300ff0d9b82 */ /* 0x000e620000000800 */
[----:B------:R-:W-:Y:S01]  /*0900*/  ULDC UR4, c[0x0][0xc] ;  /* 0x0000030000047ab9 */ /* 0x000fe20000000800 */
[----:B------:R-:W-:Y:S01]  /*0910*/  ULDC UR5, c[0x0][0x10] ;  /* 0x0000040000057ab9 */ /* 0x000fe20000000800 */
[----:B------:R-:W-:Y:S01]  /*0920*/  ULDC UR6, c[0x0][0x14] ;  /* 0x0000050000067ab9 */ /* 0x000fe20000000800 */
[----:B------:R-:W-:-:S04]  /*0930*/  UIMAD.WIDE.U32 UR4, UR4, UR5, URZ ;  /* 0x00000005040472a5 */ /* 0x000fc8000f8e003f */
[----:B------:R-:W-:Y:S02]  /*0940*/  UIMAD.WIDE.U32 UR36, UR4, UR6, URZ ;  /* 0x00000006042472a5 */ /* 0x000fe4000f8e003f */
[----:B------:R-:W-:-:S04]  /*0950*/  UIMAD UR42, UR5, UR6, URZ ;  /* 0x00000006052a72a4 */ /* 0x000fc8000f8e023f */
[----:B------:R-:W-:Y:S01]  /*0960*/  UIADD3 UR42, UR37, UR42, URZ ;  /* 0x0000002a252a7290 */ /* 0x000fe2000fffe03f */
[----:B0-----:R-:W-:-:S04]  /*0970*/  @P1 IMAD.WIDE.U32 R16, R17, UR8, R4 ;  /* 0x0000000811101c25 */ /* 0x001fc8000f8e0004 */
[----:B------:R-:W-:Y:S02]  /*0980*/  @P1 IMAD.IADD R17, R17, 0x1, R15 ;  /* 0x0000000111111824 */ /* 0x000fe400078e020f */
[----:B-1----:R-:W-:-:S04]  /*0990*/  @!P1 IMAD.WIDE.U32 R10, R4, R13, R10 ;  /* 0x0000000d040a9225 */ /* 0x002fc800078e000a */
[----:B------:R-:W-:Y:S02]  /*09a0*/  @!P1 IMAD.MOV.U32 R16, RZ, RZ, R10 ;  /* 0x000000ffff109224 */ /* 0x000fe400078e000a */
[----:B------:R-:W-:Y:S01]  /*09b0*/  @!P1 IMAD.MOV.U32 R17, RZ, RZ, R11 ;  /* 0x000000ffff119224 */ /* 0x000fe200078e000b */
[----:B------:R-:W-:Y:S06]  /*09c0*/  @!P2 BRA `(.L_x_5) ;  /* 0x00000000000ca947 */ /* 0x000fec0003800000 */
[----:B------:R-:W-:Y:S01]  /*09d0*/  UCGABAR_WAIT ;  /* 0x0000000000007dc7 */ /* 0x000fe20008000000 */
[----:B------:R-:W-:Y:S01]  /*09e0*/  CCTL.IVALL ;  /* 0x00000000ff00798f */ /* 0x000fe20002000000 */
[----:B------:R-:W-:Y:S05]  /*09f0*/  BRA `(.L_x_6) ;  /* 0x0000000000047947 */ /* 0x000fea0003800000 */
.L_x_5:
[----:B------:R-:W-:Y:S06]  /*0a00*/  BAR.SYNC.DEFER_BLOCKING 0x0 ;  /* 0x0000000000007b1d */ /* 0x000fec0000010000 */
.L_x_6:
[----:B------:R-:W-:Y:S05]  /*0a10*/  @!P3 BRA `(.L_x_7) ;  /* 0x0000005c00c0b947 */ /* 0x000fea0003800000 */
[----:B------:R-:W-:-:S13]  /*0a20*/  ISETP.GT.U32.AND P0, PT, R8, 0x1, PT ;  /* 0x000000010800780c */ /* 0x000fda0003f04070 */
[----:B------:R-:W-:Y:S05]  /*0a30*/  @P0 EXIT ;  /* 0x000000000000094d */ /* 0x000fea0003800000 */
[----:B------:R-:W-:Y:S01]  /*0a40*/  ULDC.64 UR4, c[0x0][0x650] ;  /* 0x0001940000047ab9 */ /* 0x000fe20000000a00 */
[----:B------:R-:W-:Y:S01]  /*0a50*/  PRMT R3, RZ, 0x7610, R3 ;  /* 0x00007610ff037816 */ /* 0x000fe20000000003 */
[----:B------:R-:W-:Y:S01]  /*0a60*/  IMAD.MOV.U32 R103, RZ, RZ, -0x1 ;  /* 0xffffffffff677424 */ /* 0x000fe200078e00ff */
[----:B------:R-:W-:Y:S01]  /*0a70*/  ISETP.GE.U32.AND P0, PT, R16, UR4, PT ;  /* 0x0000000410007c0c */ /* 0x000fe2000bf06070 */
[----:B------:R-:W-:Y:S02]  /*0a80*/  IMAD.MOV.U32 R100, RZ, RZ, -0x1 ;  /* 0xffffffffff647424 */ /* 0x000fe400078e00ff */
[----:B------:R-:W-:Y:S01]  /*0a90*/  IMAD.MOV.U32 R101, RZ, RZ, -0x1 ;  /* 0xffffffffff657424 */ /* 0x000fe200078e00ff */
[----:B------:R-:W-:-:S13]  /*0aa0*/  ISETP.GE.U32.AND.EX P0, PT, R17, UR5, PT, P0 ;  /* 0x0000000511007c0c */ /* 0x000fda000bf06100 */
[----:B------:R-:W-:Y:S05]  /*0ab0*/  @P0 BRA `(.L_x_8) ;  /* 0x0000000400280947 */ /* 0x000fea0003800000 */
[----:B------:R-:W0:Y:S01]  /*0ac0*/  LDC.64 R24, c[0x0][0x628] ;  /* 0x00018a00ff187b82 */ /* 0x000e220000000a00 */
[----:B------:R-:W-:Y:S02]  /*0ad0*/  IMAD.MOV.U32 R10, RZ, RZ, R16 ;  /* 0x000000ffff0a7224 */ /* 0x000fe400078e0010 */
[----:B------:R-:W-:-:S05]  /*0ae0*/  IMAD.MOV.U32 R11, RZ, RZ, R17 ;  /* 0x000000ffff0b7224 */ /* 0x000fca00078e0011 */
[----:B------:R-:W1:Y:S08]  /*0af0*/  LDC R8, c[0x0][0x630] ;  /* 0x00018c00ff087b82 */ /* 0x000e700000000800 */
[----:B------:R-:W2:Y:S01]  /*0b00*/  LDC.64 R26, c[0x0][0x620] ;  /* 0x00018800ff1a7b82 */ /* 0x000ea20000000a00 */
[----:B0-----:R-:W-:-:S04]  /*0b10*/  ISETP.NE.U32.AND P0, PT, R24, RZ, PT ;  /* 0x000000ff1800720c */ /* 0x001fc80003f05070 */
[----:B------:R-:W-:-:S13]  /*0b20*/  ISETP.NE.AND.EX P0, PT, R25, RZ, PT, P0 ;  /* 0x000000ff1900720c */ /* 0x000fda0003f05300 */
[----:B-12---:R-:W-:Y:S05]  /*0b30*/  @!P0 BRA `(.L_x_9) ;  /* 0x0000000000288947 */ /* 0x006fea0003800000 */
[----:B------:R-:W0:Y:S02]  /*0b40*/  LDC R3, c[0x0][0x634] ;  /* 0x00018d00ff037b82 */ /* 0x000e240000000800 */
[----:B0-----:R-:W-:-:S05]  /*0b50*/  IADD3 R3, P0, R16, R3, RZ ;  /* 0x0000000310037210 */ /* 0x001fca0007f1e0ff */
[----:B------:R-:W-:-:S04]  /*0b60*/  IMAD.X R21, RZ, RZ, R17, P0 ;  /* 0x000000ffff157224 */ /* 0x000fc800000e0611 */
[----:B------:R-:W-:-:S04]  /*0b70*/  IMAD.WIDE.U32 R10, R21, R24, RZ ;  /* 0x00000018150a7225 */ /* 0x000fc800078e00ff */
[----:B------:R-:W-:-:S04]  /*0b80*/  IMAD.WIDE.U32 R12, P0, R3, R25, R10 ;  /* 0x00000019030c7225 */ /* 0x000fc8000780000a */
[----:B------:R-:W-:-:S04]  /*0b90*/  IMAD.WIDE.U32 R10, R3, R24, RZ ;  /* 0x00000018030a7225 */ /* 0x000fc800078e00ff */
[----:B------:R-:W-:Y:S01]  /*0ba0*/  IMAD.X R15, RZ, RZ, RZ, P0 ;  /* 0x000000ffff0f7224 */ /* 0x000fe200000e06ff */
[----:B------:R-:W-:Y:S01]  /*0bb0*/  IADD3 RZ, P0, R11, R12, RZ ;  /* 0x0000000c0bff7210 */ /* 0x000fe20007f1e0ff */
[----:B------:R-:W-:-:S04]  /*0bc0*/  IMAD.MOV.U32 R14, RZ, RZ, R13 ;  /* 0x000000ffff0e7224 */ /* 0x000fc800078e000d */
[----:B------:R-:W-:-:S08]  /*0bd0*/  IMAD.WIDE.U32.X R10, R21, R25, R14, P0 ;  /* 0x00000019150a7225 */ /* 0x000fd000000e040e */
.L_x_9:
[----:B------:R-:W0:Y:S01]  /*0be0*/  LDC.64 R30, c[0x0][0x640] ;  /* 0x00019000ff1e7b82 */ /* 0x000e220000000a00 */
[-CC-:B------:R-:W-:Y:S01]  /*0bf0*/  SHF.R.U64 R101, R10, R8.reuse, R11.reuse ;  /* 0x000000080a657219 */ /* 0x180fe2000000120b */
[----:B------:R-:W-:Y:S01]  /*0c00*/  IMAD R29, R9, R23, R4 ;  /* 0x00000017091d7224 */ /* 0x000fe200078e0204 */
[----:B------:R-:W-:Y:S01]  /*0c10*/  SHF.R.U32.HI R3, RZ, R8, R11 ;  /* 0x00000008ff037219 */ /* 0x000fe2000001160b */
[----:B------:R-:W-:Y:S01]  /*0c20*/  IMAD.MOV.U32 R23, RZ, RZ, 0x1 ;  /* 0x00000001ff177424 */ /* 0x000fe200078e00ff */
[----:B------:R-:W-:-:S03]  /*0c30*/  IADD3 R5, P0, RZ, -R101, RZ ;  /* 0x80000065ff057210 */ /* 0x000fc60007f1e0ff */
[----:B------:R-:W1:Y:S02]  /*0c40*/  LDC R12, c[0x0][0x618] ;  /* 0x00018600ff0c7b82 */ /* 0x000e640000000800 */
[----:B------:R-:W-:Y:S02]  /*0c50*/  IMAD.X R3, RZ, RZ, ~R3, P0 ;  /* 0x000000ffff037224 */ /* 0x000fe400000e0e03 */
[----:B------:R-:W-:-:S04]  /*0c60*/  IMAD.WIDE.U32 R10, R5, R26, R16 ;  /* 0x0000001a050a7225 */ /* 0x000fc800078e0010 */
[----:B------:R-:W2:Y:S01]  /*0c70*/  LDC R20, c[0x0][0x608] ;  /* 0x00018200ff147b82 */ /* 0x000ea20000000800 */
[----:B------:R-:W-:Y:S02]  /*0c80*/  IMAD R8, R3, R26, RZ ;  /* 0x0000001a03087224 */ /* 0x000fe400078e02ff */
[----:B------:R-:W-:Y:S02]  /*0c90*/  IMAD.MOV.U32 R3, RZ, RZ, -0x1 ;  /* 0xffffffffff037424 */ /* 0x000fe400078e00ff */
[----:B------:R-:W-:-:S03]  /*0ca0*/  IMAD R5, R5, R27, R8 ;  /* 0x0000001b05057224 */ /* 0x000fc600078e0208 */
[----:B------:R-:W3:Y:S01]  /*0cb0*/  LDC R28, c[0x0][0x658] ;  /* 0x00019600ff1c7b82 */ /* 0x000ee20000000800 */
[----:B------:R-:W-:Y:S01]  /*0cc0*/  IMAD.IADD R5, R11, 0x1, R5 ;  /* 0x000000010b057824 */ /* 0x000fe200078e0205 */
[----:B0-----:R-:W-:-:S04]  /*0cd0*/  ISETP.NE.U32.AND P0, PT, R30, RZ, PT ;  /* 0x000000ff1e00720c */ /* 0x001fc80003f05070 */
[----:B------:R-:W-:Y:S02]  /*0ce0*/  ISETP.NE.AND.EX P0, PT, R31, RZ, PT, P0 ;  /* 0x000000ff1f00720c */ /* 0x000fe40003f05300 */
[----:B------:R-:W0:Y:S01]  /*0cf0*/  LDC R24, c[0x0][0x600] ;  /* 0x00018000ff187b82 */ /* 0x000e220000000800 */
[-CC-:B-1----:R-:W-:Y:S02]  /*0d00*/  SHF.R.U64 R14, R10, R12.reuse, R5.reuse ;  /* 0x0000000c0a0e7219 */ /* 0x182fe40000001205 */
[----:B------:R-:W-:-:S05]  /*0d10*/  SHF.R.U32.HI R5, RZ, R12, R5 ;  /* 0x0000000cff057219 */ /* 0x000fca0000011605 */
[----:B------:R-:W1:Y:S01]  /*0d20*/  LDC R15, c[0x0][0x648] ;  /* 0x00019200ff0f7b82 */ /* 0x000e620000000800 */
[-CC-:B--2---:R-:W-:Y:S02]  /*0d30*/  SHF.R.U64 R27, R14, R20.reuse, R5.reuse ;  /* 0x000000140e1b7219 */ /* 0x184fe40000001205 */
[----:B------:R-:W-:-:S05]  /*0d40*/  SHF.R.U32.HI R5, RZ, R20, R5 ;  /* 0x00000014ff057219 */ /* 0x000fca0000011605 */
[----:B------:R-:W2:Y:S01]  /*0d50*/  LDC R21, c[0x0][0x638] ;  /* 0x00018e00ff157b82 */ /* 0x000ea20000000800 */
[-CC-:B---3--:R-:W-:Y:S02]  /*0d60*/  SHF.R.U64 R20, R27, R28.reuse, R5.reuse ;  /* 0x0000001c1b147219 */ /* 0x188fe40000001205 */
[-C--:B------:R-:W-:Y:S02]  /*0d70*/  SHF.L.U32 R3, R3, R28.reuse, RZ ;  /* 0x0000001c03037219 */ /* 0x080fe400000006ff */
[----:B------:R-:W-:Y:S01]  /*0d80*/  SHF.R.U32.HI R5, RZ, R28, R5 ;  /* 0x0000001cff057219 */ /* 0x000fe20000011605 */
[----:B------:R-:W-:Y:S01]  /*0d90*/  IMAD.MOV.U32 R4, RZ, RZ, R20 ;  /* 0x000000ffff047224 */ /* 0x000fe200078e0014 */
[----:B------:R-:W-:Y:S01]  /*0da0*/  LOP3.LUT R12, RZ, R3, RZ, 0x33, !PT ;  /* 0x00000003ff0c7212 */ /* 0x000fe200078e33ff */
[----:B------:R-:W3:Y:S01]  /*0db0*/  LDC R25, c[0x0][0x610] ;  /* 0x00018400ff197b82 */ /* 0x000ee20000000800 */
[----:B------:R-:W-:Y:S05]  /*0dc0*/  @!P0 BRA `(.L_x_10) ;  /* 0x0000000000288947 */ /* 0x000fea0003800000 */
[----:B------:R-:W4:Y:S02]  /*0dd0*/  LDC R3, c[0x0][0x64c] ;  /* 0x00019300ff037b82 */ /* 0x000f240000000800 */
[----:B----4-:R-:W-:-:S05]  /*0de0*/  IADD3 R3, P0, R20, R3, RZ ;  /* 0x0000000314037210 */ /* 0x010fca0007f1e0ff */
        /* <DEDUP_REMOVED lines=8> */
.L_x_10:
[----:B-1----:R-:W-:Y:S01]  /*0e70*/  SHF.R.U64 R4, R4, R15, R5 ;  /* 0x0000000f04047219 */ /* 0x002fe20000001205 */
[----:B0-----:R-:W-:Y:S01]  /*0e80*/  VIADD R5, R24, 0xffffffff ;  /* 0xffffffff18057836 */ /* 0x001fe20000000000 */
[----:B------:R-:W-:Y:S02]  /*0e90*/  SHF.L.U32 R3, R23, R28, RZ ;  /* 0x0000001c17037219 */ /* 0x000fe400000006ff */
[----:B------:R-:W-:Y:S01]  /*0ea0*/  LOP3.LUT R12, R27, R12, RZ, 0xc0, !PT ;  /* 0x0000000c1b0c7212 */ /* 0x000fe200078ec0ff */
[----:B------:R-:W-:Y:S01]  /*0eb0*/  IMAD.MOV R8, RZ, RZ, -R4 ;  /* 0x000000ffff087224 */ /* 0x000fe200078e0a04 */
[----:B------:R-:W-:Y:S02]  /*0ec0*/  SEL R6, R6, R29, !P1 ;  /* 0x0000001d06067207 */ /* 0x000fe40004800000 */
[----:B------:R-:W-:Y:S01]  /*0ed0*/  LOP3.LUT R5, R14, R5, RZ, 0xc0, !PT ;  /* 0x000000050e057212 */ /* 0x000fe200078ec0ff */
[----:B------:R-:W-:Y:S02]  /*0ee0*/  IMAD R9, R3, R4, R12 ;  /* 0x0000000403097224 */ /* 0x000fe400078e020c */
[----:B--2---:R-:W-:-:S02]  /*0ef0*/  IMAD R3, R8, R21, R20 ;  /* 0x0000001508037224 */ /* 0x004fc400078e0214 */
[----:B---3--:R-:W-:Y:S02]  /*0f00*/  IMAD R6, R9, R25, R6 ;  /* 0x0000001909067224 */ /* 0x008fe400078e0206 */
[----:B------:R-:W-:Y:S02]  /*0f10*/  IMAD R103, R3, R24, R5 ;  /* 0x0000001803677224 */ /* 0x000fe400078e0205 */
[----:B------:R-:W-:-:S03]  /*0f20*/  IMAD.MOV.U32 R4, RZ, RZ, 0x1 ;  /* 0x00000001ff047424 */ /* 0x000fc600078e00ff */
[----:B------:R-:W-:Y:S02]  /*0f30*/  SEL R100, R103, R6, !P1 ;  /* 0x0000000667647207 */ /* 0x000fe40004800000 */
[----:B------:R-:W-:Y:S02]  /*0f40*/  PRMT R3, R4, 0x7610, R3 ;  /* 0x0000761004037816 */ /* 0x000fe40000000003 */
[----:B------:R-:W-:-:S07]  /*0f50*/  SEL R103, R6, R103, !P1 ;  /* 0x0000006706677207 */ /* 0x000fce0004800000 */
.L_x_8:
[----:B------:R-:W-:-:S08]  /*0f60*/  NOP ;  /* 0x0000000000007918 */ /* 0x000fd00000000000 */
[----:B------:R-:W0:Y:S02]  /*0f70*/  USETMAXREG.TRY_ALLOC.CTAPOOL UP0, 0xe8 ;  /* 0x000000e8000079c8 */ /* 0x000e240008000600 */
[----:B0-----:R-:W-:-:S13]  /*0f80*/  PLOP3.LUT P0, PT, PT, PT, UP0, 0x80, 0x0 ;  /* 0x000000000000781c */ /* 0x001fda0003f0f008 */
[----:B------:R-:W-:Y:S05]  /*0f90*/  @!P0 BRA `(.L_x_8) ;  /* 0xfffffffc00f08947 */ /* 0x000fea000383ffff */
[----:B------:R-:W-:Y:S01]  /*0fa0*/  ULDC.64 UR4, c[0x0][0x598] ;  /* 0x0001660000047ab9 */ /* 0x000fe20000000a00 */
[----:B------:R-:W-:Y:S01]  /*0fb0*/  ULDC.64 UR38, c[0x0][0x208] ;  /* 0x0000820000267ab9 */ /* 0x000fe20000000a00 */
[----:B------:R-:W-:-:S04]  /*0fc0*/  ISETP.NE.U32.AND P0, PT, RZ, UR4, PT ;  /* 0x00000004ff007c0c */ /* 0x000fc8000bf05070 */
[----:B------:R-:W-:-:S13]  /*0fd0*/  ISETP.NE.AND.EX P0, PT, RZ, UR5, PT, P0 ;  /* 0x00000005ff007c0c */ /* 0x000fda000bf05300 */
[----:B------:R-:W-:Y:S05]  /*0fe0*/  @!P0 BRA `(.L_x_11) ;  /* 0x00000000001c8947 */ /* 0x000fea0003800000 */
[----:B------:R-:W0:Y:S02]  /*0ff0*/  LDC.64 R4, c[0x0][0x598] ;  /* 0x00016600ff047b82 */ /* 0x000e240000000a00 */
[----:B0-----:R-:W2:Y:S02]  /*1000*/  LDG.E.64 R4, desc[UR38][R4.64] ;  /* 0x0000002604047981 */ /* 0x001ea4000c1e1b00 */
[----:B--2---:R-:W-:-:S04]  /*1010*/  ISETP.NE.U32.AND P0, PT, R4, RZ, PT ;  /* 0x000000ff0400720c */ /* 0x004fc80003f05070 */
[----:B------:R-:W-:-:S13]  /*1020*/  ISETP.NE.AND.EX P0, PT, R5, RZ, PT, P0 ;  /* 0x000000ff0500720c */ /* 0x000fda0003f05300 */
[----:B------:R-:W-:Y:S05]  /*1030*/  @!P0 BRA `(.L_x_11) ;  /* 0x0000000000088947 */ /* 0x000fea0003800000 */
[----:B------:R0:W5:Y:S01]  /*1040*/  LD.E R23, desc[UR38][R4.64] ;  /* 0x0000002604177980 */ /* 0x000162000c101900 */
[----:B------:R-:W-:Y:S05]  /*1050*/  BRA `(.L_x_12) ;  /* 0x0000000000247947 */ /* 0x000fea0003800000 */
.L_x_11:
[----:B------:R-:W-:Y:S02]  /*1060*/  ULDC.64 UR4, c[0x0][0x588] ;  /* 0x0001620000047ab9 */ /* 0x000fe40000000a00 */
[----:B------:R-:W-:-:S04]  /*1070*/  ISETP.NE.U32.AND P0, PT, RZ, UR4, PT ;  /* 0x00000004ff007c0c */ /* 0x000fc8000bf05070 */
[----:B------:R-:W-:-:S13]  /*1080*/  ISETP.NE.AND.EX P0, PT, RZ, UR5, PT, P0 ;  /* 0x00000005ff007c0c */ /* 0x000fda000bf05300 */
[----:B------:R-:W-:Y:S05]  /*1090*/  @!P0 BRA `(.L_x_13) ;  /* 0x00000000000c8947 */ /* 0x000fea0003800000 */
[----:B------:R-:W0:Y:S02]  /*10a0*/  LDC.64 R4, c[0x0][0x588] ;  /* 0x00016200ff047b82 */ /* 0x000e240000000a00 */
[----:B0-----:R1:W5:Y:S01]  /*10b0*/  LDG.E R23, desc[UR38][R4.64] ;  /* 0x0000002604177981 */ /* 0x001362000c1e1900 */
[----:B------:R-:W-:Y:S05]  /*10c0*/  BRA `(.L_x_12) ;  /* 0x0000000000087947 */ /* 0x000fea0003800000 */
.L_x_13:
[----:B------:R-:W-:Y:S02]  /*10d0*/  ULDC UR4, c[0x0][0x580] ;  /* 0x0001600000047ab9 */ /* 0x000fe40000000800 */
[----:B------:R-:W-:-:S07]  /*10e0*/  IMAD.U32 R23, RZ, RZ, UR4 ;  /* 0x00000004ff177e24 */ /* 0x000fce000f8e00ff */
.L_x_12:
[----:B------:R-:W-:Y:S02]  /*10f0*/  ULDC.64 UR4, c[0x0][0x5a0] ;  /* 0x0001680000047ab9 */ /* 0x000fe40000000a00 */
[----:B------:R-:W-:-:S04]  /*1100*/  ISETP.NE.U32.AND P0, PT, RZ, UR4, PT ;  /* 0x00000004ff007c0c */ /* 0x000fc8000bf05070 */
[----:B------:R-:W-:-:S13]  /*1110*/  ISETP.NE.AND.EX P0, PT, RZ, UR5, PT, P0 ;  /* 0x00000005ff007c0c */ /* 0x000fda000bf05300 */
[----:B------:R-:W-:Y:S05]  /*1120*/  @!P0 BRA `(.L_x_14) ;  /* 0x00000000001c8947 */ /* 0x000fea0003800000 */
[----:B01----:R-:W0:Y:S02]  /*1130*/  LDC.64 R4, c[0x0][0x5a0] ;  /* 0x00016800ff047b82 */ /* 0x003e240000000a00 */
[----:B0-----:R-:W2:Y:S02]  /*1140*/  LDG.E.64 R4, desc[UR38][R4.64] ;  /* 0x0000002604047981 */ /* 0x001ea4000c1e1b00 */
[----:B--2---:R-:W-:-:S04]  /*1150*/  ISETP.NE.U32.AND P0, PT, R4, RZ, PT ;  /* 0x000000ff0400720c */ /* 0x004fc80003f05070 */
[----:B------:R-:W-:-:S13]  /*1160*/  ISETP.NE.AND.EX P0, PT, R5, RZ, PT, P0 ;  /* 0x000000ff0500720c */ /* 0x000fda0003f05300 */
[----:B------:R-:W-:Y:S05]  /*1170*/  @!P0 BRA `(.L_x_14) ;  /* 0x0000000000088947 */ /* 0x000fea0003800000 */
[----:B------:R0:W5:Y:S01]  /*1180*/  LD.E R90, desc[UR38][R4.64] ;  /* 0x00000026045a7980 */ /* 0x000162000c101900 */
[----:B------:R-:W-:Y:S05]  /*1190*/  BRA `(.L_x_15) ;  /* 0x0000000000247947 */ /* 0x000fea0003800000 */
.L_x_14:
[----:B------:R-:W-:Y:S02]  /*11a0*/  ULDC.64 UR4, c[0x0][0x590] ;  /* 0x0001640000047ab9 */ /* 0x000fe40000000a00 */
[----:B------:R-:W-:-:S04]  /*11b0*/  ISETP.NE.U32.AND P0, PT, RZ, UR4, PT ;  /* 0x00000004ff007c0c */ /* 0x000fc8000bf05070 */
[----:B------:R-:W-:-:S13]  /*11c0*/  ISETP.NE.AND.EX P0, PT, RZ, UR5, PT, P0 ;  /* 0x00000005ff007c0c */ /* 0x000fda000bf05300 */
[----:B------:R-:W-:Y:S05]  /*11d0*/  @!P0 BRA `(.L_x_16) ;  /* 0x00000000000c8947 */ /* 0x000fea0003800000 */
[----:B------:R-:W2:Y:S02]  /*11e0*/  LDC.64 R90, c[0x0][0x590] ;  /* 0x00016400ff5a7b82 */ /* 0x000ea40000000a00 */
[----:B--2---:R2:W5:Y:S01]  /*11f0*/  LDG.E R90, desc[UR38][R90.64] ;  /* 0x000000265a5a7981 */ /* 0x004562000c1e1900 */
[----:B------:R-:W-:Y:S05]  /*1200*/  BRA `(.L_x_15) ;  /* 0x0000000000087947 */ /* 0x000fea0003800000 */
.L_x_16:
[----:B------:R-:W-:Y:S02]  /*1210*/  ULDC UR4, c[0x0][0x584] ;  /* 0x0001610000047ab9 */ /* 0x000fe40000000800 */
[----:B------:R-:W-:-:S07]  /*1220*/  IMAD.U32 R90, RZ, RZ, UR4 ;  /* 0x00000004ff5a7e24 */ /* 0x000fce000f8e00ff */
.L_x_15:
[----:B------:R-:W-:-:S13]  /*1230*/  LOP3.LUT P0, RZ, R3, 0xff, RZ, 0xc0, !PT ;  /* 0x000000ff03ff7812 */ /* 0x000fda000780c0ff */
[----:B------:R-:W-:Y:S05]  /*1240*/  @!P0 EXIT ;  /* 0x000000000000894d */ /* 0x000fea0003800000 */
[----:B------:R-:W3:Y:S01]  /*1250*/  LDC R93, c[0x0][0x658] ;  /* 0x00019600ff5d7b82 */ /* 0x000ee20000000800 */
[----:B------:R-:W-:Y:S01]  /*1260*/  LOP3.LUT R7, R7, 0x1, RZ, 0xc0, !PT ;  /* 0x0000000107077812 */ /* 0x000fe200078ec0ff */
[----:B------:R-:W-:Y:S01]  /*1270*/  ULDC.64 UR6, c[0x0][0x288] ;  /* 0x0000a20000067ab9 */ /* 0x000fe20000000a00 */
[----:B------:R-:W-:Y:S01]  /*1280*/  SHF.R.U32.HI R3, RZ, 0x2, R95 ;  /* 0x00000002ff037819 */ /* 0x000fe2000001165f */
[----:B------:R-:W-:Y:S01]  /*1290*/  UIADD3 UR4, UR7, 0x3f, URZ ;  /* 0x0000003f07047890 */ /* 0x000fe2000fffe03f */
[----:B------:R-:W-:Y:S01]  /*12a0*/  SHF.R.U32.HI R0, RZ, 0x1, R0 ;  /* 0x00000001ff007819 */ /* 0x000fe20000011600 */
[----:B------:R-:W-:Y:S01]  /*12b0*/  IMAD.SHL.U32 R88, R7, 0x40, RZ ;  /* 0x0000004007587824 */ /* 0x000fe200078e00ff */
[----:B------:R-:W-:Y:S01]  /*12c0*/  LOP3.LUT R3, R3, 0x7, RZ, 0xc0, !PT ;  /* 0x0000000703037812 */ /* 0x000fe200078ec0ff */
[----:B------:R-:W4:Y:S01]  /*12d0*/  LDC.64 R8, c[0x0][0x5c8] ;  /* 0x00017200ff087b82 */ /* 0x000f220000000a00 */
[----:B------:R-:W-:Y:S01]  /*12e0*/  USHF.R.S32.HI UR5, URZ, 0x1f, UR4 ;  /* 0x0000001f3f057899 */ /* 0x000fe20008011404 */
[----:B------:R-:W-:Y:S01]  /*12f0*/  LOP3.LUT R0, R0, 0x30, RZ, 0xc0, !PT ;  /* 0x0000003000007812 */ /* 0x000fe200078ec0ff */
[----:B------:R-:W-:Y:S01]  /*1300*/  IMAD.MOV.U32 R6, RZ, RZ, 0x1 ;  /* 0x00000001ff067424 */ /* 0x000fe200078e00ff */
[--C-:B------:R-:W-:Y:S01]  /*1310*/  LOP3.LUT R88, R88, 0x40, R3.reuse, 0xe2, !PT ;  /* 0x0000004058587812 */ /* 0x100fe200078ee203 */
[----:B------:R-:W-:Y:S01]  /*1320*/  ULEA.HI UR5, UR5, UR4, URZ, 0x6 ;  /* 0x0000000405057291 */ /* 0x000fe2000f8f303f */
[-C--:B01----:R-:W-:Y:S01]  /*1330*/  IADD3 R4, RZ, -R0.reuse, -R3 ;  /* 0x80000000ff047210 */ /* 0x083fe20007ffe803 */
[----:B------:R-:W-:Y:S01]  /*1340*/  IMAD.U32 R5, RZ, RZ, UR6 ;  /* 0x00000006ff057e24 */ /* 0x000fe2000f8e00ff */
[----:B------:R-:W0:Y:S01]  /*1350*/  LDC R97, c[0x0][0x600] ;  /* 0x00018000ff617b82 */ /* 0x000e220000000800 */
[----:B------:R-:W-:Y:S01]  /*1360*/  LOP3.LUT R88, R88, R0, RZ, 0xfc, !PT ;  /* 0x0000000058587212 */ /* 0x000fe200078efcff */
[----:B------:R-:W-:Y:S01]  /*1370*/  IMAD.MOV.U32 R0, RZ, RZ, -0x1 ;  /* 0xffffffffff007424 */ /* 0x000fe200078e00ff */
[----:B------:R-:W-:Y:S01]  /*1380*/  USHF.R.S32.HI UR43, URZ, 0x6, UR5 ;  /* 0x000000063f2b7899 */ /* 0x000fe20008011405 */
[----:B------:R-:W-:Y:S01]  /*1390*/  LOP3.LUT R94, R95, 0x3, RZ, 0xc0, !PT ;  /* 0x000000035f5e7812 */ /* 0x000fe200078ec0ff */
[----:B------:R-:W-:Y:S01]  /*13a0*/  IMAD R4, R7, -0x40, R4 ;  /* 0xffffffc007047824 */ /* 0x000fe200078e0204 */
[C---:B------:R-:W-:Y:S01]  /*13b0*/  LOP3.LUT R96, R95.reuse, 0x80, RZ, 0xc0, !PT ;  /* 0x000000805f607812 */ /* 0x040fe200078ec0ff */
[----:B------:R-:W-:Y:S01]  /*13c0*/  UISETP.LT.AND UP0, UPT, UR43, 0x1, UPT ;  /* 0x000000012b00788c */ /* 0x000fe2000bf01270 */
[-C--:B---3--:R-:W-:Y:S01]  /*13d0*/  SHF.L.U32 R0, R0, R93.reuse, RZ ;  /* 0x0000005d00007219 */ /* 0x088fe200000006ff */
[----:B------:R-:W-:Y:S01]  /*13e0*/  ULDC UR4, c[0x0][0x284] ;  /* 0x0000a10000047ab9 */ /* 0x000fe20000000800 */
[----:B------:R-:W-:Y:S01]  /*13f0*/  IMAD R94, R94, -0x2, R5 ;  /* 0xfffffffe5e5e7824 */ /* 0x000fe200078e0205 */
[----:B------:R-:W-:Y:S01]  /*1400*/  USEL UR44, UR43, 0x1, UP0 ;  /* 0x000000012b2c7887 */ /* 0x000fe20008000000 */
[----:B------:R-:W-:Y:S01]  /*1410*/  SHF.L.U32 R93, R6, R93, RZ ;  /* 0x0000005d065d7219 */ /* 0x000fe200000006ff */
[----:B------:R-:W-:Y:S01]  /*1420*/  IMAD.SHL.U32 R95, R95, 0x2, RZ ;  /* 0x000000025f5f7824 */ /* 0x000fe200078e00ff */
[----:B------:R-:W-:Y:S01]  /*1430*/  LOP3.LUT R102, R18, 0x1, RZ, 0xfc, !PT ;  /* 0x0000000112667812 */ /* 0x000fe200078efcff */
[----:B------:R-:W-:Y:S01]  /*1440*/  VIADD R99, R4, UR4 ;  /* 0x0000000404637c36 */ /* 0x000fe20008000000 */
[C---:B----4-:R-:W-:Y:S01]  /*1450*/  SHF.L.U64.HI R92, R8.reuse, 0x3, R9 ;  /* 0x00000003085c7819 */ /* 0x050fe20000010209 */
[----:B--2---:R-:W-:Y:S01]  /*1460*/  IMAD.SHL.U32 R91, R8, 0x8, RZ ;  /* 0x00000008085b7824 */ /* 0x004fe200078e00ff */
[----:B------:R-:W-:Y:S01]  /*1470*/  SHF.R.U32.HI R96, RZ, 0x7, R96 ;  /* 0x00000007ff607819 */ /* 0x000fe20000011660 */
[----:B------:R-:W-:Y:S01]  /*1480*/  IMAD.MOV.U32 R89, RZ, RZ, RZ ;  /* 0x000000ffff597224 */ /* 0x000fe200078e00ff */
[----:B------:R-:W-:Y:S01]  /*1490*/  LOP3.LUT R98, RZ, R0, RZ, 0x33, !PT ;  /* 0x00000000ff627212 */ /* 0x000fe200078e33ff */
[----:B------:R-:W-:Y:S01]  /*14a0*/  UIADD3 UR44, UR43, -UR44, URZ ;  /* 0x8000002c2b2c7290 */ /* 0x000fe2000fffe03f */
[----:B------:R-:W-:Y:S01]  /*14b0*/  UMOV UR40, URZ ;  /* 0x0000003f00287c82 */ /* 0x000fe20008000000 */
[----:B0-----:R-:W-:Y:S01]  /*14c0*/  VIADD R97, R97, 0xffffffff ;  /* 0xffffffff61617836 */ /* 0x001fe20000000000 */
[----:B------:R-:W-:-:S09]  /*14d0*/  UMOV UR41, URZ ;  /* 0x0000003f00297c82 */ /* 0x000fd20008000000 */
.L_x_164:
[----:B0-----:R-:W0:Y:S01]  /*14e0*/  SHFL.IDX PT, R0, R96, RZ, 0x1f ;  /* 0x00001fff60007589 */ /* 0x001e2200000e0000 */
[----:B-1----:R-:W1:Y:S01]  /*14f0*/  S2UR UR7, SR_CgaCtaId ;  /* 0x00000000000779c3 */ /* 0x002e620000008800 */
[----:B------:R-:W-:Y:S01]  /*1500*/  UMOV UR6, 0x400 ;  /* 0x0000040000067882 */ /* 0x000fe20000000000 */
[----:B0-----:R-:W-:Y:S01]  /*1510*/  R2UR UR4, R0 ;  /* 0x00000000000472ca */ /* 0x001fe200000e0000 */
[----:B-1----:R-:W-:-:S12]  /*1520*/  ULEA UR6, UR7, UR6, 0x18 ;  /* 0x0000000607067291 */ /* 0x002fd8000f8ec03f */
[----:B------:R-:W-:-:S04]  /*1530*/  ULEA.HI UR5, UR4, UR4, URZ, 0x1 ;  /* 0x0000000404057291 */ /* 0x000fc8000f8f083f */
[----:B------:R-:W-:-:S04]  /*1540*/  ULOP3.LUT UR5, UR5, 0x7fffe, URZ, 0xc0, !UPT ;  /* 0x0007fffe05057892 */ /* 0x000fc8000f8ec03f */
[----:B------:R-:W-:-:S03]  /*1550*/  UIADD3 UR5, UR4, -UR5, URZ ;  /* 0x8000000504057290 */ /* 0x000fc6000fffe03f */
[----:B------:R-:W-:Y:S01]  /*1560*/  ULDC UR4, c[0x0][0x28c] ;  /* 0x0000a30000047ab9 */ /* 0x000fe20000000800 */
[----:B------:R-:W-:Y:S01]  /*1570*/  ULEA UR5, UR5, UR6, 0xd ;  /* 0x0000000605057291 */ /* 0x000fe2000f8e683f */
[----:B------:R-:W-:-:S03]  /*1580*/  ISETP.LT.AND P0, PT, RZ, UR4, PT ;  /* 0x00000004ff007c0c */ /* 0x000fc6000bf01270 */
[----:B------:R-:W-:-:S04]  /*1590*/  UIADD3 UR5, UR5, 0x180, URZ ;  /* 0x0000018005057890 */ /* 0x000fc8000fffe03f */
[----:B------:R-:W-:-:S04]  /*15a0*/  USHF.R.U32.HI UR5, URZ, 0x4, UR5 ;  /* 0x000000043f057899 */ /* 0x000fc80008011605 */
[----:B------:R-:W-:Y:S02]  /*15b0*/  ULOP3.LUT UR45, UR5, 0x3fff, URZ, 0xc0, !UPT ;  /* 0x00003fff052d7892 */ /* 0x000fe4000f8ec03f */
[----:B--2345:R-:W-:Y:S10]  /*15c0*/  @P0 BRA `(.L_x_17) ;  /* 0x0000000000400947 */ /* 0x03cff40003800000 */
[----:B------:R-:W-:Y:S01]  /*15d0*/  MOV R0, 0x0 ;  /* 0x0000000000007802 */ /* 0x000fe20000000f00 */
[----:B------:R-:W-:Y:S01]  /*15e0*/  ULDC.64 UR4, c[0x4][0x68] ;  /* 0x01001a0000047ab9 */ /* 0x000fe20000000a00 */
[----:B------:R-:W-:Y:S01]  /*15f0*/  ULDC.64 UR6, c[0x4][0x8] ;  /* 0x0100020000067ab9 */ /* 0x000fe20000000a00 */
[----:B------:R-:W-:Y:S01]  /*1600*/  IMAD.U32 R4, RZ, RZ, UR4 ;  /* 0x00000004ff047e24 */ /* 0x000fe2000f8e00ff */
[----:B------:R0:W1:Y:S01]  /*1610*/  LDC.64 R14, c[0x4][R0] ;  /* 0x01000000000e7b82 */ /* 0x0000620000000a00 */
[----:B------:R-:W-:Y:S01]  /*1620*/  IMAD.U32 R5, RZ, RZ, UR5 ;  /* 0x00000005ff057e24 */ /* 0x000fe2000f8e00ff */
[----:B------:R-:W-:Y:S01]  /*1630*/  ULDC.64 UR4, c[0x4][0x70] ;  /* 0x01001c0000047ab9 */ /* 0x000fe20000000a00 */
[----:B------:R-:W-:Y:S02]  /*1640*/  IMAD.U32 R10, RZ, RZ, UR6 ;  /* 0x00000006ff0a7e24 */ /* 0x000fe4000f8e00ff */
[----:B------:R-:W-:Y:S02]  /*1650*/  IMAD.U32 R6, RZ, RZ, UR4 ;  /* 0x00000004ff067e24 */ /* 0x000fe4000f8e00ff */
[----:B------:R-:W-:-:S02]  /*1660*/  IMAD.U32 R7, RZ, RZ, UR5 ;  /* 0x00000005ff077e24 */ /* 0x000fc4000f8e00ff */
[----:B------:R-:W-:Y:S02]  /*1670*/  IMAD.U32 R11, RZ, RZ, UR7 ;  /* 0x00000007ff0b7e24 */ /* 0x000fe4000f8e00ff */
[----:B------:R-:W-:Y:S02]  /*1680*/  IMAD.MOV.U32 R8, RZ, RZ, 0x1e1 ;  /* 0x000001e1ff087424 */ /* 0x000fe400078e00ff */
[----:B------:R-:W-:Y:S02]  /*1690*/  IMAD.MOV.U32 R12, RZ, RZ, 0x1 ;  /* 0x00000001ff0c7424 */ /* 0x000fe400078e00ff */
[----:B0-----:R-:W-:-:S07]  /*16a0*/  IMAD.MOV.U32 R13, RZ, RZ, RZ ;  /* 0x000000ffff0d7224 */ /* 0x001fce00078e00ff */
[----:B------:R-:W-:-:S07]  /*16b0*/  LEPC R20, `(.L_x_17) ;  /* 0x000000001014794e */ /* 0x000fce0000000000 */
[----:B-1---5:R-:W-:Y:S05]  /*16c0*/  CALL.ABS.NOINC R14 ;  /* 0x000000000e007343 */ /* 0x022fea0003c00000 */
.L_x_17:
[----:B------:R-:W-:-:S13]  /*16d0*/  ISETP.NE.AND P0, PT, R102, 0x3, PT ;  /* 0x000000036600780c */ /* 0x000fda0003f05270 */
[----:B------:R-:W-:Y:S05]  /*16e0*/  @!P0 BRA `(.L_x_18) ;  /* 0x0000000000048947 */ /* 0x000fea0003800000 */
[----:B------:R-:W-:Y:S01]  /*16f0*/  BPT.TRAP 0x1 ;  /* 0x000000040000795c */ /* 0x000fe20000300000 */
.L_x_18:
[----:B------:R-:W0:Y:S01]  /*1700*/  S2UR UR5, SR_CgaCtaId ;  /* 0x00000000000579c3 */ /* 0x000e220000008800 */
[----:B------:R-:W-:Y:S01]  /*1710*/  UMOV UR4, 0x400 ;  /* 0x0000040000047882 */ /* 0x000fe20000000000 */
[----:B------:R-:W-:Y:S02]  /*1720*/  IMAD.U32 R0, RZ, RZ, UR40 ;  /* 0x00000028ff007e24 */ /* 0x000fe4000f8e00ff */
[----:B------:R-:W-:-:S03]  /*1730*/  IMAD.U32 R3, RZ, RZ, UR41 ;  /* 0x00000029ff037e24 */ /* 0x000fc6000f8e00ff */
[----:B------:R-:W-:Y:S01]  /*1740*/  SHF.L.U32 R0, R0, 0x1f, RZ ;  /* 0x0000001f00007819 */ /* 0x000fe200000006ff */
[----:B0-----:R-:W-:-:S06]  /*1750*/  ULEA UR4, UR5, UR4, 0x18 ;  /* 0x0000000405047291 */ /* 0x001fcc000f8ec03f */
[----:B------:R-:W-:-:S04]  /*1760*/  IMAD.U32 R6, RZ, RZ, UR4 ;  /* 0x00000004ff067e24 */ /* 0x000fc8000f8e00ff */
[----:B------:R-:W-:-:S04]  /*1770*/  IMAD R3, R3, 0x8, R6 ;  /* 0x0000000803037824 */ /* 0x000fc800078e0206 */
[----:B------:R0:W1:Y:S01]  /*1780*/  SYNCS.PHASECHK.TRANS64.TRYWAIT P1, [R3+URZ], R0 ;  /* 0x00000000030075a7 */ /* 0x000062000802017f */
[----:B------:R-:W-:Y:S05]  /*1790*/  @!P0 BRA `(.L_x_19) ;  /* 0x0000000000048947 */ /* 0x000fea0003800000 */
[----:B------:R-:W-:Y:S01]  /*17a0*/  BPT.TRAP 0x1 ;  /* 0x000000040000795c */ /* 0x000fe20000300000 */
.L_x_19:
[----:B------:R-:W-:-:S05]  /*17b0*/  IMAD.U32 R4, RZ, RZ, UR44 ;  /* 0x0000002cff047e24 */ /* 0x000fca000f8e00ff */
[----:B------:R-:W-:Y:S01]  /*17c0*/  ISETP.GE.AND P2, PT, R4, 0x1, PT ;  /* 0x000000010400780c */ /* 0x000fe20003f46270 */
[----:B-1----:R-:W-:-:S12]  /*17d0*/  @P1 BRA `(.L_x_20) ;  /* 0x0000000000081947 */ /* 0x002fd80003800000 */
[----:B------:R-:W1:Y:S02]  /*17e0*/  SYNCS.PHASECHK.TRANS64.TRYWAIT P1, [R3+URZ], R0 ;  /* 0x00000000030075a7 */ /* 0x000e64000802017f */
[----:B-1----:R-:W-:Y:S05]  /*17f0*/  @!P1 BRA `(.L_x_21) ;  /* 0x00000068006c9947 */ /* 0x002fea0003800000 */
.L_x_20:
[----:B------:R-:W-:Y:S05]  /*1800*/  WARPSYNC.ALL ;  /* 0x0000000000007948 */ /* 0x000fea0003800000 */
[----:B------:R-:W-:Y:S01]  /*1810*/  R2UR UR4, R6 ;  /* 0x00000000060472ca */ /* 0x000fe200000e0000 */
[----:B------:R-:W-:Y:S01]  /*1820*/  ULEA UR5, UR41, UR45, 0xa ;  /* 0x0000002d29057291 */ /* 0x000fe2000f8e503f */
[----:B------:R-:W-:Y:S01]  /*1830*/  WARPGROUP.ARRIVE ;  /* 0x00000000000079c5 */ /* 0x000fe20000000000 */
[----:B------:R-:W-:Y:S01]  /*1840*/  UMOV UR9, 0x40000040 ;  /* 0x4000004000097882 */ /* 0x000fe20000000000 */
[----:B------:R-:W-:-:S04]  /*1850*/  UMOV UR11, 0x40000040 ;  /* 0x40000040000b7882 */ /* 0x000fc80000000000 */
[----:B------:R-:W-:-:S05]  /*1860*/  UMOV UR8, UR5 ;  /* 0x0000000500087c82 */ /* 0x000fca0008000000 */
[----:B------:R-:W-:-:S04]  /*1870*/  UIADD3 UR4, UR4, 0x1c180, URZ ;  /* 0x0001c18004047890 */ /* 0x000fc8000fffe03f */
[----:B------:R-:W-:-:S04]  /*1880*/  USHF.R.U32.HI UR4, URZ, 0x4, UR4 ;  /* 0x000000043f047899 */ /* 0x000fc80008011604 */
[----:B------:R-:W-:-:S04]  /*1890*/  ULOP3.LUT UR4, UR4, 0x3fff, URZ, 0xc0, !UPT ;  /* 0x00003fff04047892 */ /* 0x000fc8000f8ec03f */
[----:B------:R-:W-:-:S04]  /*18a0*/  ULOP3.LUT UR4, UR4, 0x10000, URZ, 0xfc, !UPT ;  /* 0x0001000004047892 */ /* 0x000fc8000f8efc3f */
[----:B------:R-:W-:-:S07]  /*18b0*/  ULEA UR6, UR41, UR4, 0xa ;  /* 0x0000000429067291 */ /* 0x000fce000f8e503f */
[----:B------:R-:W-:Y:S02]  /*18c0*/  UMOV UR10, UR6 ;  /* 0x00000006000a7c82 */ /* 0x000fe40008000000 */
[----:B------:R-:W-:Y:S01]  /*18d0*/  HGMMA.64x128x16.F32 R24, gdesc[UR8].tnspA, RZ, !UPT, gsb0 ;  /* 0x21e00000081879f0 */ /* 0x000fe2000c0008ff */
[----:B------:R-:W-:Y:S02]  /*18e0*/  UIADD3 UR8, UR5, 0x80, URZ ;  /* 0x0000008005087890 */ /* 0x000fe4000fffe03f */
[----:B------:R-:W-:Y:S01]  /*18f0*/  UIADD3 UR10, UR6, 0x2, URZ ;  /* 0x00000002060a7890 */ /* 0x000fe2000fffe03f */
[----:B------:R-:W-:Y:S01]  /*1900*/  UMOV UR9, 0x40000040 ;  /* 0x4000004000097882 */ /* 0x000fe20000000000 */
[----:B------:R-:W-:Y:S01]  /*1910*/  UMOV UR11, 0x40000040 ;  /* 0x40000040000b7882 */ /* 0x000fe20000000000 */
[----:B------:R-:W-:Y:S02]  /*1920*/  WARPGROUP.DEPBAR.LE gsb0, 0x0 ;  /* 0x00008000000079c5 */ /* 0x000fe40000010000 */
[----:B------:R-:W-:-:S06]  /*1930*/  WARPGROUP.ARRIVE ;  /* 0x00000000000079c5 */ /* 0x000fcc0000000000 */
[----:B------:R-:W-:Y:S01]  /*1940*/  HGMMA.64x128x16.F32 R24, gdesc[UR8].tnspA, R24, gsb0 ;  /* 0x21e00000081879f0 */ /* 0x000fe20008000818 */
        /* <DEDUP_REMOVED lines=13> */
[----:B------:R-:W-:Y:S03]  /*1a20*/  HGMMA.64x128x16.F32 R24, gdesc[UR8].tnspA, R24, gsb0 ;  /* 0x21e00000081879f0 */ /* 0x000fe60008000818 */
[----:B------:R-:W-:Y:S02]  /*1a30*/  WARPGROUP.DEPBAR.LE gsb0, 0x0 ;  /* 0x00008000000079c5 */ /* 0x000fe40000010000 */
[----:B------:R-:W-:Y:S05]  /*1a40*/  @!P2 BRA `(.L_x_22) ;  /* 0x000000040028a947 */ /* 0x000fea0003800000 */
[----:B------:R-:W-:Y:S01]  /*1a50*/  UIADD3 UR5, UR41, 0x1, URZ ;  /* 0x0000000129057890 */ /* 0x000fe2000fffe03f */
[----:B01----:R-:W-:Y:S02]  /*1a60*/  IMAD.U32 R0, RZ, RZ, UR44 ;  /* 0x0000002cff007e24 */ /* 0x003fe4000f8e00ff */
[----:B------:R-:W-:Y:S01]  /*1a70*/  IMAD.U32 R3, RZ, RZ, UR41 ;  /* 0x00000029ff037e24 */ /* 0x000fe2000f8e00ff */
[----:B------:R-:W-:-:S04]  /*1a80*/  UISETP.NE.AND UP0, UPT, UR5, 0x7, UPT ;  /* 0x000000070500788c */ /* 0x000fc8000bf05270 */
[----:B------:R-:W-:Y:S02]  /*1a90*/  USEL UR6, URZ, 0x1, UP0 ;  /* 0x000000013f067887 */ /* 0x000fe40008000000 */
[----:B------:R-:W-:Y:S02]  /*1aa0*/  USEL UR5, UR5, URZ, UP0 ;  /* 0x0000003f05057287 */ /* 0x000fe40008000000 */
[----:B------:R-:W-:-:S06]  /*1ab0*/  ULOP3.LUT UR6, UR40, UR6, URZ, 0x3c, !UPT ;  /* 0x0000000628067292 */ /* 0x000fcc000f8e3c3f */
[----:B------:R-:W-:-:S07]  /*1ac0*/  IMAD.U32 R7, RZ, RZ, UR6 ;  /* 0x00000006ff077e24 */ /* 0x000fce000f8e00ff */
.L_x_29:
[----:B------:R-:W-:Y:S05]  /*1ad0*/  @!P0 BRA `(.L_x_23) ;  /* 0x0000000000048947 */ /* 0x000fea0003800000 */
[----:B------:R-:W-:Y:S01]  /*1ae0*/  BPT.TRAP 0x1 ;  /* 0x000000040000795c */ /* 0x000fe20000300000 */
.L_x_23:
[----:B------:R-:W0:Y:S01]  /*1af0*/  S2UR UR7, SR_CgaCtaId ;  /* 0x00000000000779c3 */ /* 0x000e220000008800 */
[----:B------:R-:W-:Y:S01]  /*1b00*/  UMOV UR6, 0x400 ;  /* 0x0000040000067882 */ /* 0x000fe20000000000 */
[----:B------:R-:W-:Y:S01]  /*1b10*/  IMAD.U32 R5, RZ, RZ, UR5 ;  /* 0x00000005ff057e24 */ /* 0x000fe2000f8e00ff */
[----:B------:R-:W-:Y:S01]  /*1b20*/  SHF.L.U32 R4, R7, 0x1f, RZ ;  /* 0x0000001f07047819 */ /* 0x000fe200000006ff */
[----:B0-----:R-:W-:-:S06]  /*1b30*/  ULEA UR6, UR7, UR6, 0x18 ;  /* 0x0000000607067291 */ /* 0x001fcc000f8ec03f */
[----:B------:R-:W-:-:S04]  /*1b40*/  IMAD.U32 R6, RZ, RZ, UR6 ;  /* 0x00000006ff067e24 */ /* 0x000fc8000f8e00ff */
[----:B------:R-:W-:-:S04]  /*1b50*/  IMAD R5, R5, 0x8, R6 ;  /* 0x0000000805057824 */ /* 0x000fc800078e0206 */
[----:B------:R0:W1:Y:S01]  /*1b60*/  SYNCS.PHASECHK.TRANS64.TRYWAIT P1, [R5+URZ], R4 ;  /* 0x00000004050075a7 */ /* 0x000062000802017f */
[----:B------:R-:W-:Y:S05]  /*1b70*/  @!P0 BRA `(.L_x_24) ;  /* 0x0000000000048947 */ /* 0x000fea0003800000 */
[----:B------:R-:W-:Y:S01]  /*1b80*/  BPT.TRAP 0x1 ;  /* 0x000000040000795c */ /* 0x000fe20000300000 */
.L_x_24:
[----:B-1----:R-:W-:Y:S05]  /*1b90*/  @P1 BRA `(.L_x_25) ;  /* 0x0000000000081947 */ /* 0x002fea0003800000 */
[----:B------:R-:W1:Y:S02]  /*1ba0*/  SYNCS.PHASECHK.TRANS64.TRYWAIT P1, [R5+URZ], R4 ;  /* 0x00000004050075a7 */ /* 0x000e64000802017f */
[----:B-1----:R-:W-:Y:S05]  /*1bb0*/  @!P1 BRA `(.L_x_26) ;  /* 0x0000006400909947 */ /* 0x002fea0003800000 */
.L_x_25:
[----:B------:R-:W-:Y:S01]  /*1bc0*/  ULEA UR6, UR5, UR45, 0xa ;  /* 0x0000002d05067291 */ /* 0x000fe2000f8e503f */
[----:B------:R-:W-:Y:S01]  /*1bd0*/  WARPGROUP.ARRIVE ;  /* 0x00000000000079c5 */ /* 0x000fe20000000000 */
[----:B------:R-:W-:Y:S01]  /*1be0*/  ULEA UR7, UR5, UR4, 0xa ;  /* 0x0000000405077291 */ /* 0x000fe2000f8e503f */
[----:B------:R-:W-:Y:S01]  /*1bf0*/  UMOV UR9, 0x40000040 ;  /* 0x4000004000097882 */ /* 0x000fe20000000000 */
[----:B------:R-:W-:-:S03]  /*1c00*/  UMOV UR11, 0x40000040 ;  /* 0x40000040000b7882 */ /* 0x000fc60000000000 */
[----:B------:R-:W-:Y:S02]  /*1c10*/  UMOV UR8, UR6 ;  /* 0x0000000600087c82 */ /* 0x000fe40008000000 */
[----:B------:R-:W-:Y:S02]  /*1c20*/  UMOV UR10, UR7 ;  /* 0x00000007000a7c82 */ /* 0x000fe40008000000 */
[----:B------:R-:W-:Y:S01]  /*1c30*/  HGMMA.64x128x16.F32 R24, gdesc[UR8].tnspA, R24, gsb0 ;  /* 0x21e00000081879f0 */ /* 0x000fe20008000818 */
[----:B------:R-:W-:Y:S02]  /*1c40*/  UIADD3 UR8, UR6, 0x80, URZ ;  /* 0x0000008006087890 */ /* 0x000fe4000fffe03f */
[----:B------:R-:W-:Y:S01]  /*1c50*/  UIADD3 UR10, UR7, 0x2, URZ ;  /* 0x00000002070a7890 */ /* 0x000fe2000fffe03f */
[----:B------:R-:W-:Y:S01]  /*1c60*/  UMOV UR9, 0x40000040 ;  /* 0x4000004000097882 */ /* 0x000fe20000000000 */
[----:B------:R-:W-:Y:S01]  /*1c70*/  UMOV UR11, 0x40000040 ;  /* 0x40000040000b7882 */ /* 0x000fe20000000000 */
[----:B------:R-:W-:-:S02]  /*1c80*/  WARPGROUP.DEPBAR.LE gsb0, 0x0 ;  /* 0x00008000000079c5 */ /* 0x000fc40000010000 */
        /* <DEDUP_REMOVED lines=18> */
[----:B------:R-:W-:Y:S01]  /*1db0*/  BPT.TRAP 0x1 ;  /* 0x000000040000795c */ /* 0x000fe20000300000 */
.L_x_27:
[----:B------:R-:W-:-:S13]  /*1dc0*/  ISETP.NE.AND P1, PT, R22, RZ, PT ;  /* 0x000000ff1600720c */ /* 0x000fda0003f25270 */
[----:B01----:R-:W-:-:S04]  /*1dd0*/  @P1 IMAD R4, R3, 0x8, R6 ;  /* 0x0000000803041824 */ /* 0x003fc800078e0206 */
[----:B------:R-:W-:-:S05]  /*1de0*/  @P1 VIADD R4, R4, 0x38 ;  /* 0x0000003804041836 */ /* 0x000fca0000000000 */
[----:B------:R-:W-:-:S04]  /*1df0*/  @P1 PRMT R4, R19, 0x654, R4 ;  /* 0x0000065413041816 */ /* 0x000fc80000000004 */
[----:B------:R0:W-:Y:S01]  /*1e00*/  @P1 SYNCS.ARRIVE.TRANS64.RED.A1T0 RZ, [R4+URZ], RZ ;  /* 0x000000ff04ff19a7 */ /* 0x0001e2000810043f */
[----:B------:R-:W-:-:S13]  /*1e10*/  ISETP.GT.U32.AND P1, PT, R18, 0x1, PT ;  /* 0x000000011200780c */ /* 0x000fda0003f24070 */
[----:B0-----:R-:W-:Y:S05]  /*1e20*/  @P1 BRA `(.L_x_28) ;  /* 0x0000000000041947 */ /* 0x001fea0003800000 */
[----:B------:R-:W-:Y:S01]  /*1e30*/  BPT.TRAP 0x1 ;  /* 0x000000040000795c */ /* 0x000fe20000300000 */
.L_x_28:
[----:B------:R-:W-:Y:S01]  /*1e40*/  UIADD3 UR5, UR5, 0x1, URZ ;  /* 0x0000000105057890 */ /* 0x000fe2000fffe03f */
[C---:B------:R-:W-:Y:S01]  /*1e50*/  ISETP.GT.AND P2, PT, R0.reuse, 0x1, PT ;  /* 0x000000010000780c */ /* 0x040fe20003f44270 */
[----:B------:R-:W-:Y:S02]  /*1e60*/  VIADD R3, R3, 0x1 ;  /* 0x0000000103037836 */ /* 0x000fe40000000000 */
[----:B------:R-:W-:Y:S01]  /*1e70*/  UISETP.NE.AND UP0, UPT, UR5, 0x7, UPT ;  /* 0x000000070500788c */ /* 0x000fe2000bf05270 */
[----:B------:R-:W-:Y:S02]  /*1e80*/  VIADD R0, R0, 0xffffffff ;  /* 0xffffffff00007836 */ /* 0x000fe40000000000 */
[C---:B------:R-:W-:Y:S01]  /*1e90*/  ISETP.NE.AND P1, PT, R3.reuse, 0x7, PT ;  /* 0x000000070300780c */ /* 0x040fe20003f25270 */
[----:B------:R-:W-:Y:S02]  /*1ea0*/  USEL UR6, URZ, 0x1, UP0 ;  /* 0x000000013f067887 */ /* 0x000fe40008000000 */
[----:B------:R-:W-:Y:S01]  /*1eb0*/  USEL UR5, UR5, URZ, UP0 ;  /* 0x0000003f05057287 */ /* 0x000fe20008000000 */
[----:B------:R-:W-:-:S03]  /*1ec0*/  SEL R3, R3, RZ, P1 ;  /* 0x000000ff03037207 */ /* 0x000fc60000800000 */
[----:B------:R-:W-:Y:S01]  /*1ed0*/  LOP3.LUT R7, R7, UR6, RZ, 0x3c, !PT ;  /* 0x0000000607077c12 */ /* 0x000fe2000f8e3cff */
[----:B------:R-:W-:Y:S07]  /*1ee0*/  @P2 BRA `(.L_x_29) ;  /* 0xfffffff800f82947 */ /* 0x000fee000383ffff */
.L_x_22:
[----:B01----:R-:W0:Y:S02]  /*1ef0*/  LDC R0, c[0x0][0x28c] ;  /* 0x0000a300ff007b82 */ /* 0x003e240000000800 */
[----:B0-----:R-:W-:-:S13]  /*1f00*/  ISETP.GE.AND P1, PT, R0, 0x1, PT ;  /* 0x000000010000780c */ /* 0x001fda0003f26270 */
[----:B------:R-:W-:Y:S05]  /*1f10*/  @!P1 BRA `(.L_x_30) ;  /* 0x0000000000509947 */ /* 0x000fea0003800000 */
[----:B------:R-:W-:Y:S05]  /*1f20*/  @!P0 BRA `(.L_x_31) ;  /* 0x0000000000048947 */ /* 0x000fea0003800000 */
[----:B------:R-:W-:Y:S01]  /*1f30*/  BPT.TRAP 0x1 ;  /* 0x000000040000795c */ /* 0x000fe20000300000 */
.L_x_31:
[----:B------:R-:W-:Y:S01]  /*1f40*/  ISETP.NE.AND P0, PT, R22, RZ, PT ;  /* 0x000000ff1600720c */ /* 0x000fe20003f05270 */
[----:B------:R-:W-:Y:S01]  /*1f50*/  BSSY B0, `(.L_x_32) ;  /* 0x000000e000007945 */ /* 0x000fe20003800000 */
[----:B------:R-:W-:-:S11]  /*1f60*/  ISETP.GT.U32.AND P1, PT, R18, 0x1, PT ;  /* 0x000000011200780c */ /* 0x000fd60003f24070 */
[----:B------:R-:W-:Y:S05]  /*1f70*/  @!P0 BRA `(.L_x_33) ;  /* 0x00000000002c8947 */ /* 0x000fea0003800000 */
[----:B------:R-:W-:-:S04]  /*1f80*/  UIADD3 UR6, UR44, UR41, URZ ;  /* 0x000000292c067290 */ /* 0x000fc8000fffe03f */
[----:B------:R-:W-:-:S04]  /*1f90*/  UIMAD.WIDE.U32 UR4, UR6, 0x24924925, URZ ;  /* 0x24924925060478a5 */ /* 0x000fc8000f8e003f */
[----:B------:R-:W-:-:S04]  /*1fa0*/  UIADD3 UR4, UR6, -UR5, URZ ;  /* 0x8000000506047290 */ /* 0x000fc8000fffe03f */
[----:B------:R-:W-:-:S04]  /*1fb0*/  ULEA.HI UR4, UR4, UR5, URZ, 0x1f ;  /* 0x0000000504047291 */ /* 0x000fc8000f8ff83f */
[----:B------:R-:W-:-:S04]  /*1fc0*/  USHF.R.U32.HI UR4, URZ, 0x2, UR4 ;  /* 0x000000023f047899 */ /* 0x000fc80008011604 */
[----:B------:R-:W-:-:S06]  /*1fd0*/  UIMAD UR4, UR4, -0x7, UR6 ;  /* 0xfffffff9040478a4 */ /* 0x000fcc000f8e0206 */
[----:B------:R-:W-:-:S04]  /*1fe0*/  IMAD.U32 R3, RZ, RZ, UR4 ;  /* 0x00000004ff037e24 */ /* 0x000fc8000f8e00ff */
[----:B------:R-:W-:-:S04]  /*1ff0*/  IMAD R0, R3, 0x8, R6 ;  /* 0x0000000803007824 */ /* 0x000fc800078e0206 */
[----:B------:R-:W-:-:S05]  /*2000*/  VIADD R0, R0, 0x38 ;  /* 0x0000003800007836 */ /* 0x000fca0000000000 */
[----:B------:R-:W-:-:S04]  /*2010*/  PRMT R0, R19, 0x654, R0 ;  /* 0x0000065413007816 */ /* 0x000fc80000000000 */
[----:B------:R0:W-:Y:S03]  /*2020*/  SYNCS.ARRIVE.TRANS64.RED.A1T0 RZ, [R0+URZ], RZ ;  /* 0x000000ff00ff79a7 */ /* 0x0001e6000810043f */
.L_x_33:
[----:B------:R-:W-:Y:S05]  /*2030*/  BSYNC B0 ;  /* 0x0000000000007941 */ /* 0x000fea0003800000 */
.L_x_32:
[----:B------:R-:W-:Y:S05]  /*2040*/  @P1 BRA `(.L_x_30) ;  /* 0x0000000000041947 */ /* 0x000fea0003800000 */
[----:B------:R-:W-:Y:S01]  /*2050*/  BPT.TRAP 0x1 ;  /* 0x000000040000795c */ /* 0x000fe20000300000 */
.L_x_30:
[----:B------:R-:W-:Y:S01]  /*2060*/  UISETP.GE.U32.AND UP1, UPT, UR43, 0x7, UPT ;  /* 0x000000072b00788c */ /* 0x000fe2000bf26070 */
[----:B------:R-:W-:Y:S01]  /*2070*/  IMAD.SHL.U32 R100, R100, 0x80, RZ ;  /* 0x0000008064647824 */ /* 0x000fe200078e00ff */
[----:B------:R-:W-:Y:S01]  /*2080*/  UIADD3 UR41, UR43, UR41, URZ ;  /* 0x000000292b297290 */ /* 0x000fe2000fffe03f */
[----:B------:R-:W-:Y:S01]  /*2090*/  SHF.R.S32.HI R11, RZ, 0x1f, R101 ;  /* 0x0000001fff0b7819 */ /* 0x000fe20000011465 */
[----:B------:R-:W-:Y:S01]  /*20a0*/  ULDC UR10, c[0x0][0x288] ;  /* 0x0000a200000a7ab9 */ /* 0x000fe20000000800 */
[----:B------:R-:W-:Y:S01]  /*20b0*/  IMAD.SHL.U32 R6, R103, 0x80, RZ ;  /* 0x0000008067067824 */ /* 0x000fe200078e00ff */
[C---:B------:R-:W-:Y:S01]  /*20c0*/  LOP3.LUT R8, R100.reuse, 0x6, R95, 0xf8, !PT ;  /* 0x0000000664087812 */ /* 0x040fe200078ef85f */
[----:B------:R-:W-:Y:S01]  /*20d0*/  UISETP.GT.U32.AND UP0, UPT, UR41, 0x6, UPT ;  /* 0x000000062900788c */ /* 0x000fe2000bf04070 */
[----:B------:R-:W-:Y:S01]  /*20e0*/  ISETP.GE.AND P0, PT, R100, UR10, PT ;  /* 0x0000000a64007c0c */ /* 0x000fe2000bf06270 */
[----:B------:R-:W-:Y:S01]  /*20f0*/  ULDC.64 UR6, c[0x0][0x5d0] ;  /* 0x0001740000067ab9 */ /* 0x000fe20000000a00 */
[----:B------:R-:W-:Y:S01]  /*2100*/  ULDC UR11, c[0x0][0x284] ;  /* 0x0000a100000b7ab9 */ /* 0x000fe20000000800 */
[----:B------:R-:W-:Y:S01]  /*2110*/  @UP1 UIMAD.WIDE.U32 UR4, UR41, 0x24924925, URZ ;  /* 0x24924925290418a5 */ /* 0x000fe2000f8e003f */
[----:B------:R-:W-:Y:S01]  /*2120*/  SHF.R.S32.HI R9, RZ, 0x1f, R8 ;  /* 0x0000001fff097819 */ /* 0x000fe20000011408 */
[----:B0-----:R-:W-:Y:S01]  /*2130*/  IMAD R0, R11, UR6, RZ ;  /* 0x000000060b007c24 */ /* 0x001fe2000f8e02ff */
[----:B------:R-:W-:Y:S01]  /*2140*/  UISETP.LT.U32.AND UP0, UPT, UR43, 0x7, UP0 ;  /* 0x000000072b00788c */ /* 0x000fe20008701070 */
[----:B------:R-:W-:Y:S01]  /*2150*/  ISETP.GE.OR P0, PT, R6, UR11, P0 ;  /* 0x0000000b06007c0c */ /* 0x000fe20008706670 */
[----:B------:R-:W-:Y:S01]  /*2160*/  @UP1 UIADD3 UR4, UR41, -UR5, URZ ;  /* 0x8000000529041290 */ /* 0x000fe2000fffe03f */
[C---:B------:R-:W-:Y:S01]  /*2170*/  IMAD R3, R101.reuse, UR7, R0 ;  /* 0x0000000765037c24 */ /* 0x040fe2000f8e0200 */
[----:B------:R-:W-:Y:S01]  /*2180*/  ULDC.64 UR8, c[0x0][0x5c8] ;  /* 0x0001720000087ab9 */ /* 0x000fe20000000a00 */
[----:B------:R-:W-:Y:S01]  /*2190*/  IMAD.WIDE.U32 R4, R101, UR6, R8 ;  /* 0x0000000665047c25 */ /* 0x000fe2000f8e0008 */
[----:B------:R-:W-:-:S02]  /*21a0*/  USEL UR6, URZ, 0x1, !UP0 ;  /* 0x000000013f067887 */ /* 0x000fc4000c000000 */
[----:B------:R-:W-:Y:S01]  /*21b0*/  @UP1 ULEA.HI UR4, UR4, UR5, URZ, 0x1f ;  /* 0x0000000504041291 */ /* 0x000fe2000f8ff83f */
[----:B------:R-:W-:Y:S01]  /*21c0*/  IMAD.WIDE R104, R103, 0x80, R88 ;  /* 0x0000008067687825 */ /* 0x000fe200078e0258 */
[----:B------:R-:W-:Y:S02]  /*21d0*/  ULOP3.LUT UR40, UR40, UR6, URZ, 0x3c, !UPT ;  /* 0x0000000628287292 */ /* 0x000fe4000f8e3c3f */
[----:B------:R-:W-:Y:S01]  /*21e0*/  @UP1 USHF.R.U32.HI UR4, URZ, 0x2, UR4 ;  /* 0x000000023f041899 */ /* 0x000fe20008011604 */
[----:B------:R-:W-:Y:S02]  /*21f0*/  IMAD.IADD R5, R5, 0x1, R3 ;  /* 0x0000000105057824 */ /* 0x000fe400078e0203 */
[----:B------:R-:W-:Y:S01]  /*2200*/  IMAD R3, R105, UR8, RZ ;  /* 0x0000000869037c24 */ /* 0x000fe2000f8e02ff */
[----:B------:R-:W-:Y:S01]  /*2210*/  @UP1 ULOP3.LUT UR40, UR40, 0x1, UR4, 0x78, !UPT ;  /* 0x0000000128281892 */ /* 0x000fe2000f8e7804 */
[----:B------:R-:W-:-:S04]  /*2220*/  IMAD.WIDE.U32 R106, R104, UR8, R4 ;  /* 0x00000008686a7c25 */ /* 0x000fc8000f8e0004 */
[----:B------:R-:W-:Y:S02]  /*2230*/  IMAD R7, R104, UR9, R3 ;  /* 0x0000000968077c24 */ /* 0x000fe4000f8e0203 */
[----:B------:R-:W-:Y:S01]  /*2240*/  IMAD.MOV.U32 R0, RZ, RZ, -0x1 ;  /* 0xffffffffff007424 */ /* 0x000fe200078e00ff */
[----:B------:R-:W-:Y:S06]  /*2250*/  @P0 BRA `(.L_x_34) ;  /* 0x00000040001c0947 */ /* 0x000fec0003800000 */
[----:B-----5:R-:W-:Y:S01]  /*2260*/  FSETP.NEU.AND P0, PT, R90, RZ, PT ;  /* 0x000000ff5a00720b */ /* 0x020fe20003f0d000 */
[----:B------:R-:W-:Y:S01]  /*2270*/  IMAD.IADD R4, R94, 0x1, -R100 ;  /* 0x000000015e047824 */ /* 0x000fe200078e0a64 */
[----:B------:R-:W-:Y:S01]  /*2280*/  BSSY B0, `(.L_x_34) ;  /* 0x0000404000007945 */ /* 0x000fe20003800000 */
[----:B------:R-:W-:Y:S02]  /*2290*/  IMAD.IADD R3, R99, 0x1, -R6 ;  /* 0x0000000163037824 */ /* 0x000fe400078e0a06 */
[----:B------:R-:W-:Y:S01]  /*22a0*/  IMAD.IADD R103, R107, 0x1, R7 ;  /* 0x000000016b677824 */ /* 0x000fe200078e0207 */
[----:B------:R-:W-:-:S04]  /*22b0*/  ISETP.GT.AND P2, PT, R4, RZ, PT ;  /* 0x000000ff0400720c */ /* 0x000fc80003f44270 */
[----:B------:R-:W-:-:S03]  /*22c0*/  ISETP.GT.AND P1, PT, R3, RZ, P2 ;  /* 0x000000ff0300720c */ /* 0x000fc60001724270 */
[----:B------:R-:W-:Y:S10]  /*22d0*/  @!P0 BRA `(.L_x_35) ;  /* 0x0000002c00288947 */ /* 0x000ff40003800000 */
[----:B------:R-:W0:Y:S01]  /*22e0*/  LDC.64 R110, c[0x0][0x5b8] ;  /* 0x00016e00ff6e7b82 */ /* 0x000e220000000a00 */
[----:B------:R-:W-:-:S07]  /*22f0*/  ULDC.64 UR4, c[0x0][0x5c0] ;  /* 0x0001700000047ab9 */ /* 0x000fce0000000a00 */
[----:B------:R-:W1:Y:S08]  /*2300*/  LDC.64 R112, c[0x0][0x5b0] ;  /* 0x00016c00ff707b82 */ /* 0x000e700000000a00 */
[----:B------:R-:W2:Y:S01]  /*2310*/  LDC.64 R114, c[0x0][0x5a8] ;  /* 0x00016a00ff727b82 */ /* 0x000ea20000000a00 */
[-C--:B0-----:R-:W-:Y:S02]  /*2320*/  IMAD R6, R11, R110.reuse, RZ ;  /* 0x0000006e0b067224 */ /* 0x081fe400078e02ff */
[----:B------:R-:W-:-:S04]  /*2330*/  IMAD.WIDE.U32 R108, R101, R110, R8 ;  /* 0x0000006e656c7225 */ /* 0x000fc800078e0008 */
[----:B------:R-:W-:Y:S02]  /*2340*/  IMAD R107, R101, R111, R6 ;  /* 0x0000006f656b7224 */ /* 0x000fe400078e0206 */
[-C--:B-1----:R-:W-:Y:S02]  /*2350*/  IMAD R5, R105, R112.reuse, RZ ;  /* 0x0000007069057224 */ /* 0x082fe400078e02ff */
[----:B------:R-:W-:Y:S02]  /*2360*/  IMAD.IADD R13, R109, 0x1, R107 ;  /* 0x000000016d0d7824 */ /* 0x000fe400078e026b */
[----:B------:R-:W-:Y:S02]  /*2370*/  IMAD.MOV.U32 R12, RZ, RZ, R108 ;  /* 0x000000ffff0c7224 */ /* 0x000fe400078e006c */
[C---:B------:R-:W-:Y:S02]  /*2380*/  IMAD R111, R104.reuse, R113, R5 ;  /* 0x00000071686f7224 */ /* 0x040fe400078e0205 */
[----:B------:R-:W-:-:S04]  /*2390*/  IMAD.WIDE.U32 R6, R104, R112, R12 ;  /* 0x0000007068067225 */ /* 0x000fc800078e000c */
[----:B------:R-:W-:Y:S01]  /*23a0*/  IMAD.IADD R5, R7, 0x1, R111 ;  /* 0x0000000107057824 */ /* 0x000fe200078e026f */
[----:B--2---:R-:W-:-:S04]  /*23b0*/  LEA R14, P0, R6, R114, 0x1 ;  /* 0x00000072060e7211 */ /* 0x004fc800078008ff */
[----:B------:R-:W-:-:S05]  /*23c0*/  LEA.HI.X R15, R6, R115, R5, 0x1, P0 ;  /* 0x00000073060f7211 */ /* 0x000fca00000f0c05 */
[----:B------:R0:W2:Y:S01]  /*23d0*/  @P1 LDG.E.LTC128B.U16 R5, desc[UR38][R14.64] ;  /* 0x000000260e051981 */ /* 0x0000a2000c1e1520 */
[----:B------:R-:W-:Y:S01]  /*23e0*/  LEA R10, P0, R106, UR4, 0x1 ;  /* 0x000000046a0a7c11 */ /* 0x000fe2000f8008ff */
[----:B------:R-:W-:Y:S01]  /*23f0*/  IMAD.WIDE.U32 R6, R104, R112, R8 ;  /* 0x0000007068067225 */ /* 0x000fe200078e0008 */
[----:B------:R-:W-:Y:S03]  /*2400*/  BSSY B1, `(.L_x_36) ;  /* 0x0000012000017945 */ /* 0x000fe60003800000 */
[----:B------:R-:W-:Y:S02]  /*2410*/  IMAD.IADD R7, R111, 0x1, R7 ;  /* 0x000000016f077824 */ /* 0x000fe400078e0207 */
[----:B------:R-:W-:Y:S01]  /*2420*/  IMAD.WIDE.U32 R20, R101, R110, R6 ;  /* 0x0000006e65147225 */ /* 0x000fe200078e0006 */
[----:B0-----:R-:W-:-:S03]  /*2430*/  SHF.L.U64.HI R15, R112, 0x3, R113 ;  /* 0x00000003700f7819 */ /* 0x001fc60000010271 */
[----:B------:R-:W-:Y:S01]  /*2440*/  IMAD.IADD R7, R107, 0x1, R21 ;  /* 0x000000016b077824 */ /* 0x000fe200078e0215 */
[----:B------:R-:W-:Y:S01]  /*2450*/  LEA R6, P4, R20, R114, 0x1 ;  /* 0x0000007214067211 */ /* 0x000fe200078808ff */
[----:B------:R-:W-:-:S03]  /*2460*/  IMAD.SHL.U32 R14, R112, 0x8, RZ ;  /* 0x00000008700e7824 */ /* 0x000fc600078e00ff */
[----:B------:R-:W-:Y:S01]  /*2470*/  LEA.HI.X R7, R20, R115, R7, 0x1, P4 ;  /* 0x0000007314077211 */ /* 0x000fe200020f0c07 */
[----:B--2---:R-:W-:-:S05]  /*2480*/  HADD2.F32 R11, -RZ, R5.H0_H0 ;  /* 0x20000005ff0b7230 */ /* 0x004fca0000004100 */
[----:B------:R-:W-:-:S04]  /*2490*/  FMUL R11, R11, R90 ;  /* 0x0000005a0b0b7220 */ /* 0x000fc80000400000 */
[----:B------:R-:W-:Y:S01]  /*24a0*/  FFMA R24, R24, R23, R11 ;  /* 0x0000001718187223 */ /* 0x000fe2000000000b */
[----:B------:R-:W-:Y:S02]  /*24b0*/  LEA.HI.X R11, R106, UR5, R103, 0x1, P0 ;  /* 0x000000056a0b7c11 */ /* 0x000fe400080f0c67 */
[----:B------:R-:W-:Y:S02]  /*24c0*/  ISETP.GT.AND P0, PT, R4, 0x1, PT ;  /* 0x000000010400780c */ /* 0x000fe40003f04270 */
[----:B------:R-:W-:Y:S02]  /*24d0*/  F2FP.F16.F32.PACK_AB R24, RZ, R24 ;  /* 0x00000018ff18723e */ /* 0x000fe400000000ff */
[----:B------:R-:W-:-:S03]  /*24e0*/  ISETP.GT.AND P3, PT, R3, RZ, P0 ;  /* 0x000000ff0300720c */ /* 0x000fc60000764270 */
[----:B------:R0:W-:Y:S10]  /*24f0*/  @P1 STG.E.U16 desc[UR38][R10.64], R24 ;  /* 0x000000180a001986 */ /* 0x0001f4000c101526 */
[----:B------:R-:W-:Y:S05]  /*2500*/  @!P3 BRA `(.L_x_37) ;  /* 0x000000000004b947 */ /* 0x000fea0003800000 */
[----:B------:R1:W5:Y:S02]  /*2510*/  LDG.E.LTC128B.U16 R5, desc[UR38][R6.64+0x2] ;  /* 0x0000022606057981 */ /* 0x000364000c1e1520 */
.L_x_37:
[----:B------:R-:W-:Y:S05]  /*2520*/  BSYNC B1 ;  /* 0x0000000000017941 */ /* 0x000fea0003800000 */
.L_x_36:
[----:B-----5:R-:W-:Y:S01]  /*2530*/  HADD2.F32 R103, -RZ, R5.H0_H0 ;  /* 0x20000005ff677230 */ /* 0x020fe20000004100 */
[----:B------:R-:W-:Y:S01]  /*2540*/  ISETP.GT.AND P2, PT, R3, 0x8, P2 ;  /* 0x000000080300780c */ /* 0x000fe20001744270 */
[----:B------:R-:W-:Y:S01]  /*2550*/  IMAD.WIDE.U32 R20, R104, R112, R14 ;  /* 0x0000007068147225 */ /* 0x000fe200078e000e */
[----:B0-----:R-:W-:-:S03]  /*2560*/  PRMT R24, R5, 0x7610, R24 ;  /* 0x0000761005187816 */ /* 0x001fc60000000018 */
[----:B------:R-:W-:Y:S01]  /*2570*/  FMUL R12, R103, R90 ;  /* 0x0000005a670c7220 */ /* 0x000fe20000400000 */
[----:B------:R-:W-:Y:S01]  /*2580*/  IMAD.IADD R111, R111, 0x1, R21 ;  /* 0x000000016f6f7824 */ /* 0x000fe200078e0215 */
[----:B------:R-:W-:Y:S02]  /*2590*/  IADD3 R108, P1, R108, R20, RZ ;  /* 0x000000146c6c7210 */ /* 0x000fe40007f3e0ff */
[----:B------:R-:W-:-:S03]  /*25a0*/  FFMA R12, R25, R23, R12 ;  /* 0x00000017190c7223 */ /* 0x000fc6000000000c */
[----:B------:R-:W-:Y:S01]  /*25b0*/  IMAD.X R13, R111, 0x1, R13, P1 ;  /* 0x000000016f0d7824 */ /* 0x000fe200008e060d */
[C---:B------:R-:W-:Y:S02]  /*25c0*/  LEA R14, P1, R108.reuse, R114, 0x1 ;  /* 0x000000726c0e7211 */ /* 0x040fe400078208ff */
[----:B------:R-:W-:Y:S02]  /*25d0*/  F2FP.F16.F32.PACK_AB R12, RZ, R12 ;  /* 0x0000000cff0c723e */ /* 0x000fe400000000ff */
[----:B------:R-:W-:Y:S02]  /*25e0*/  LEA.HI.X R15, R108, R115, R13, 0x1, P1 ;  /* 0x000000736c0f7211 */ /* 0x000fe400008f0c0d */
[----:B------:R-:W-:-:S05]  /*25f0*/  PRMT R21, R12, 0x7610, R21 ;  /* 0x000076100c157816 */ /* 0x000fca0000000015 */
[----:B------:R0:W-:Y:S04]  /*2600*/  @P3 STG.E.U16 desc[UR38][R10.64+0x2], R21 ;  /* 0x000002150a003986 */ /* 0x0001e8000c101526 */
[----:B------:R-:W2:Y:S01]  /*2610*/  @P2 LDG.E.LTC128B.U16 R24, desc[UR38][R14.64] ;  /* 0x000000260e182981 */ /* 0x000ea2000c1e1520 */
[----:B------:R-:W-:Y:S01]  /*2620*/  IADD3 R20, P1, R8, R20, RZ ;  /* 0x0000001408147210 */ /* 0x000fe20007f3e0ff */
[----:B------:R-:W-:Y:S01]  /*2630*/  BSSY B1, `(.L_x_38) ;  /* 0x0000011000017945 */ /* 0x000fe20003800000 */
[----:B------:R-:W-:Y:S02]  /*2640*/  SHF.L.U64.HI R13, R91, 0x1, R92 ;  /* 0x000000015b0d7819 */ /* 0x000fe4000001025c */
[----:B------:R-:W-:Y:S01]  /*2650*/  ISETP.GT.AND P0, PT, R3, 0x8, P0 ;  /* 0x000000080300780c */ /* 0x000fe20000704270 */
[----:B0-----:R-:W-:Y:S01]  /*2660*/  IMAD.X R21, R9, 0x1, R111, P1 ;  /* 0x0000000109157824 */ /* 0x001fe200008e066f */
[----:B------:R-:W-:Y:S01]  /*2670*/  LEA R12, P1, R91, R10, 0x1 ;  /* 0x0000000a5b0c7211 */ /* 0x000fe200078208ff */
[----:B------:R-:W-:-:S04]  /*2680*/  IMAD.WIDE.U32 R20, R101, R110, R20 ;  /* 0x0000006e65147225 */ /* 0x000fc800078e0014 */
[----:B------:R-:W-:Y:S01]  /*2690*/  IMAD.X R13, R13, 0x1, R11, P1 ;  /* 0x000000010d0d7824 */ /* 0x000fe200008e060b */
[----:B------:R-:W-:Y:S01]  /*26a0*/  LEA R8, P3, R20, R114, 0x1 ;  /* 0x0000007214087211 */ /* 0x000fe200078608ff */
[----:B------:R-:W-:-:S05]  /*26b0*/  IMAD.IADD R9, R107, 0x1, R21 ;  /* 0x000000016b097824 */ /* 0x000fca00078e0215 */
[----:B------:R-:W-:Y:S01]  /*26c0*/  LEA.HI.X R9, R20, R115, R9, 0x1, P3 ;  /* 0x0000007314097211 */ /* 0x000fe200018f0c09 */
[----:B--2---:R-:W-:-:S05]  /*26d0*/  HADD2.F32 R5, -RZ, R24.H0_H0 ;  /* 0x20000018ff057230 */ /* 0x004fca0000004100 */
[----:B------:R-:W-:-:S04]  /*26e0*/  FMUL R5, R5, R90 ;  /* 0x0000005a05057220 */ /* 0x000fc80000400000 */
[----:B------:R-:W-:-:S05]  /*26f0*/  FFMA R5, R26, R23, R5 ;  /* 0x000000171a057223 */ /* 0x000fca0000000005 */
[----:B------:R-:W-:-:S05]  /*2700*/  F2FP.F16.F32.PACK_AB R5, RZ, R5 ;  /* 0x00000005ff05723e */ /* 0x000fca00000000ff */
[----:B------:R0:W-:Y:S01]  /*2710*/  @P2 STG.E.U16 desc[UR38][R12.64], R5 ;  /* 0x000000050c002986 */ /* 0x0001e2000c101526 */
[----:B------:R-:W-:Y:S05]  /*2720*/  @!P0 BRA `(.L_x_39) ;  /* 0x0000000000048947 */ /* 0x000fea0003800000 */
[----:B------:R2:W5:Y:S02]  /*2730*/  LDG.E.LTC128B.U16 R24, desc[UR38][R8.64+0x2] ;  /* 0x0000022608187981 */ /* 0x000564000c1e1520 */
.L_x_39:
[----:B------:R-:W-:Y:S05]  /*2740*/  BSYNC B1 ;  /* 0x0000000000017941 */ /* 0x000fea0003800000 */
.L_x_38:
[----:B0----5:R-:W-:Y:S01]  /*2750*/  HADD2.F32 R5, -RZ, R24.H0_H0 ;  /* 0x20000018ff057230 */ /* 0x021fe20000004100 */
[----:B------:R-:W-:Y:S01]  /*2760*/  ISETP.GT.AND P1, PT, R4, 0x8, PT ;  /* 0x000000080400780c */ /* 0x000fe20003f24270 */
[----:B------:R-:W-:Y:S03]  /*2770*/  BSSY B1, `(.L_x_40) ;  /* 0x0000008000017945 */ /* 0x000fe60003800000 */
[----:B------:R-:W-:Y:S01]  /*2780*/  FMUL R14, R5, R90 ;  /* 0x0000005a050e7220 */ /* 0x000fe20000400000 */
[----:B------:R-:W-:-:S03]  /*2790*/  ISETP.GT.AND P2, PT, R3, RZ, P1 ;  /* 0x000000ff0300720c */ /* 0x000fc60000f44270 */
[----:B------:R-:W-:-:S05]  /*27a0*/  FFMA R14, R27, R23, R14 ;  /* 0x000000171b0e7223 */ /* 0x000fca000000000e */
[----:B------:R-:W-:-:S05]  /*27b0*/  F2FP.F16.F32.PACK_AB R14, RZ, R14 ;  /* 0x0000000eff0e723e */ /* 0x000fca00000000ff */
[----:B------:R0:W-:Y:S01]  /*27c0*/  @P0 STG.E.U16 desc[UR38][R12.64+0x2], R14 ;  /* 0x0000020e0c000986 */ /* 0x0001e2000c101526 */
[----:B------:R-:W-:Y:S05]  /*27d0*/  @!P2 BRA `(.L_x_41) ;  /* 0x000000000004a947 */ /* 0x000fea0003800000 */
[----:B------:R3:W5:Y:S02]  /*27e0*/  LDG.E.LTC128B.U16 R24, desc[UR38][R6.64+0x10] ;  /* 0x0000102606187981 */ /* 0x000764000c1e1520 */
.L_x_41:
[----:B------:R-:W-:Y:S05]  /*27f0*/  BSYNC B1 ;  /* 0x0000000000017941 */ /* 0x000fea0003800000 */
.L_x_40:
[----:B-----5:R-:W-:Y:S01]  /*2800*/  HADD2.F32 R5, -RZ, R24.H0_H0 ;  /* 0x20000018ff057230 */ /* 0x020fe20000004100 */
        /* <DEDUP_REMOVED lines=9> */
.L_x_43:
[----:B------:R-:W-:Y:S05]  /*28a0*/  BSYNC B1 ;  /* 0x0000000000017941 */ /* 0x000fea0003800000 */
.L_x_42:
[----:B----45:R-:W-:Y:S01]  /*28b0*/  HADD2.F32 R5, -RZ, R24.H0_H0 ;  /* 0x20000018ff057230 */ /* 0x030fe20000004100 */
[----:B------:R-:W-:Y:S01]  /*28c0*/  ISETP.GT.AND P1, PT, R3, 0x8, P1 ;  /* 0x000000080300780c */ /* 0x000fe20000f24270 */
[----:B------:R-:W-:Y:S03]  /*28d0*/  BSSY B1, `(.L_x_44) ;  /* 0x0000007000017945 */ /* 0x000fe60003800000 */
[----:B0-----:R-:W-:-:S04]  /*28e0*/  FMUL R14, R5, R90 ;  /* 0x0000005a050e7220 */ /* 0x001fc80000400000 */
[----:B------:R-:W-:-:S05]  /*28f0*/  FFMA R14, R29, R23, R14 ;  /* 0x000000171d0e7223 */ /* 0x000fca000000000e */
[----:B------:R-:W-:-:S05]  /*2900*/  F2FP.F16.F32.PACK_AB R14, RZ, R14 ;  /* 0x0000000eff0e723e */ /* 0x000fca00000000ff */
[----:B------:R0:W-:Y:S01]  /*2910*/  @P3 STG.E.U16 desc[UR38][R10.64+0x12], R14 ;  /* 0x0000120e0a003986 */ /* 0x0001e2000c101526 */
[----:B------:R-:W-:Y:S05]  /*2920*/  @!P1 BRA `(.L_x_45) ;  /* 0x0000000000049947 */ /* 0x000fea0003800000 */
[----:B------:R4:W5:Y:S02]  /*2930*/  LDG.E.LTC128B.U16 R24, desc[UR38][R8.64+0x10] ;  /* 0x0000102608187981 */ /* 0x000964000c1e1520 */
.L_x_45:
[----:B------:R-:W-:Y:S05]  /*2940*/  BSYNC B1 ;  /* 0x0000000000017941 */ /* 0x000fea0003800000 */
.L_x_44:
[----:B-----5:R-:W-:Y:S01]  /*2950*/  HADD2.F32 R5, -RZ, R24.H0_H0 ;  /* 0x20000018ff057230 */ /* 0x020fe20000004100 */
[----:B------:R-:W-:Y:S01]  /*2960*/  ISETP.GT.AND P0, PT, R3, 0x8, P0 ;  /* 0x000000080300780c */ /* 0x000fe20000704270 */
[----:B------:R-:W-:Y:S03]  /*2970*/  BSSY B1, `(.L_x_46) ;  /* 0x0000007000017945 */ /* 0x000fe60003800000 */
[----:B------:R-:W-:-:S04]  /*2980*/  FMUL R5, R5, R90 ;  /* 0x0000005a05057220 */ /* 0x000fc80000400000 */
[----:B------:R-:W-:-:S05]  /*2990*/  FFMA R5, R30, R23, R5 ;  /* 0x000000171e057223 */ /* 0x000fca0000000005 */
[----:B------:R-:W-:-:S05]  /*29a0*/  F2FP.F16.F32.PACK_AB R5, RZ, R5 ;  /* 0x00000005ff05723e */ /* 0x000fca00000000ff */
[----:B------:R0:W-:Y:S01]  /*29b0*/  @P1 STG.E.U16 desc[UR38][R12.64+0x10], R5 ;  /* 0x000010050c001986 */ /* 0x0001e2000c101526 */
[----:B------:R-:W-:Y:S05]  /*29c0*/  @!P0 BRA `(.L_x_47) ;  /* 0x0000000000048947 */ /* 0x000fea0003800000 */
[----:B------:R0:W5:Y:S02]  /*29d0*/  LDG.E.LTC128B.U16 R24, desc[UR38][R8.64+0x12] ;  /* 0x0000122608187981 */ /* 0x000164000c1e1520 */
.L_x_47:
[----:B------:R-:W-:Y:S05]  /*29e0*/  BSYNC B1 ;  /* 0x0000000000017941 */ /* 0x000fea0003800000 */
.L_x_46:
        /* <DEDUP_REMOVED lines=10> */
.L_x_49:
[----:B------:R-:W-:Y:S05]  /*2a90*/  BSYNC B1 ;  /* 0x0000000000017941 */ /* 0x000fea0003800000 */
.L_x_48:
        /* <DEDUP_REMOVED lines=10> */
.L_x_51:
[----:B------:R-:W-:Y:S05]  /*2b40*/  BSYNC B1 ;  /* 0x0000000000017941 */ /* 0x000fea0003800000 */
.L_x_50:
[----:B0----5:R-:W-:Y:S01]  /*2b50*/  HADD2.F32 R5, -RZ, R24.H0_H0 ;  /* 0x20000018ff057230 */ /* 0x021fe20000004100 */
        /* <DEDUP_REMOVED lines=8> */
.L_x_53:
[----:B------:R-:W-:Y:S05]  /*2be0*/  BSYNC B1 ;  /* 0x0000000000017941 */ /* 0x000fea0003800000 */
.L_x_52:
        /* <DEDUP_REMOVED lines=9> */
.L_x_55:
[----:B------:R-:W-:Y:S05]  /*2c80*/  BSYNC B1 ;  /* 0x0000000000017941 */ /* 0x000fea0003800000 */
.L_x_54:
        /* <DEDUP_REMOVED lines=10> */
.L_x_57:
[----:B------:R-:W-:Y:S05]  /*2d30*/  BSYNC B1 ;  /* 0x0000000000017941 */ /* 0x000fea0003800000 */
.L_x_56:
        /* <DEDUP_REMOVED lines=10> */
.L_x_59:
[----:B------:R-:W-:Y:S05]  /*2de0*/  BSYNC B1 ;  /* 0x0000000000017941 */ /* 0x000fea0003800000 */
.L_x_58:
        /* <DEDUP_REMOVED lines=9> */
.L_x_61:
[----:B------:R-:W-:Y:S05]  /*2e80*/  BSYNC B1 ;  /* 0x0000000000017941 */ /* 0x000fea0003800000 */
.L_x_60:
        /* <DEDUP_REMOVED lines=9> */
.L_x_63:
[----:B------:R-:W-:Y:S05]  /*2f20*/  BSYNC B1 ;  /* 0x0000000000017941 */ /* 0x000fea0003800000 */
.L_x_62:
        /* <DEDUP_REMOVED lines=10> */
.L_x_65:
[----:B------:R-:W-:Y:S05]  /*2fd0*/  BSYNC B1 ;  /* 0x0000000000017941 */ /* 0x000fea0003800000 */
.L_x_64:
        /* <DEDUP_REMOVED lines=10> */
.L_x_67:
[----:B------:R-:W-:Y:S05]  /*3080*/  BSYNC B1 ;  /* 0x0000000000017941 */ /* 0x000fea0003800000 */
.L_x_66:
        /* <DEDUP_REMOVED lines=9> */
.L_x_69:
[----:B------:R-:W-:Y:S05]  /*3120*/  BSYNC B1 ;  /* 0x0000000000017941 */ /* 0x000fea0003800000 */
.L_x_68:
        /* <DEDUP_REMOVED lines=9> */
.L_x_71:
[----:B------:R-:W-:Y:S05]  /*31c0*/  BSYNC B1 ;  /* 0x0000000000017941 */ /* 0x000fea0003800000 */
.L_x_70:
        /* <DEDUP_REMOVED lines=10> */
.L_x_73:
[----:B------:R-:W-:Y:S05]  /*3270*/  BSYNC B1 ;  /* 0x0000000000017941 */ /* 0x000fea0003800000 */
.L_x_72:
        /* <DEDUP_REMOVED lines=10> */
.L_x_75:
[----:B------:R-:W-:Y:S05]  /*3320*/  BSYNC B1 ;  /* 0x0000000000017941 */ /* 0x000fea0003800000 */
.L_x_74:
        /* <DEDUP_REMOVED lines=9> */
.L_x_77:
[----:B------:R-:W-:Y:S05]  /*33c0*/  BSYNC B1 ;  /* 0x0000000000017941 */ /* 0x000fea0003800000 */
.L_x_76:
        /* <DEDUP_REMOVED lines=9> */
.L_x_79:
[----:B------:R-:W-:Y:S05]  /*3460*/  BSYNC B1 ;  /* 0x0000000000017941 */ /* 0x000fea0003800000 */
.L_x_78:
        /* <DEDUP_REMOVED lines=10> */
.L_x_81:
[----:B------:R-:W-:Y:S05]  /*3510*/  BSYNC B1 ;  /* 0x0000000000017941 */ /* 0x000fea0003800000 */
.L_x_80:
        /* <DEDUP_REMOVED lines=10> */
.L_x_83:
[----:B------:R-:W-:Y:S05]  /*35c0*/  BSYNC B1 ;  /* 0x0000000000017941 */ /* 0x000fea0003800000 */
.L_x_82:
        /* <DEDUP_REMOVED lines=9> */
.L_x_85:
[----:B------:R-:W-:Y:S05]  /*3660*/  BSYNC B1 ;  /* 0x0000000000017941 */ /* 0x000fea0003800000 */
.L_x_84:
        /* <DEDUP_REMOVED lines=9> */
.L_x_87:
[----:B------:R-:W-:Y:S05]  /*3700*/  BSYNC B1 ;  /* 0x0000000000017941 */ /* 0x000fea0003800000 */
.L_x_86:
        /* <DEDUP_REMOVED lines=10> */
.L_x_89:
[----:B------:R-:W-:Y:S05]  /*37b0*/  BSYNC B1 ;  /* 0x0000000000017941 */ /* 0x000fea0003800000 */
.L_x_88:
        /* <DEDUP_REMOVED lines=10> */
.L_x_91:
[----:B------:R-:W-:Y:S05]  /*3860*/  BSYNC B1 ;  /* 0x0000000000017941 */ /* 0x000fea0003800000 */
.L_x_90:
        /* <DEDUP_REMOVED lines=9> */
.L_x_93:
[----:B------:R-:W-:Y:S05]  /*3900*/  BSYNC B1 ;  /* 0x0000000000017941 */ /* 0x000fea0003800000 */
.L_x_92:
        /* <DEDUP_REMOVED lines=9> */
.L_x_95:
[----:B------:R-:W-:Y:S05]  /*39a0*/  BSYNC B1 ;  /* 0x0000000000017941 */ /* 0x000fea0003800000 */
.L_x_94:
        /* <DEDUP_REMOVED lines=10> */
.L_x_97:
[----:B------:R-:W-:Y:S05]  /*3a50*/  BSYNC B1 ;  /* 0x0000000000017941 */ /* 0x000fea0003800000 */
.L_x_96:
        /* <DEDUP_REMOVED lines=10> */
.L_x_99:
[----:B------:R-:W-:Y:S05]  /*3b00*/  BSYNC B1 ;  /* 0x0000000000017941 */ /* 0x000fea0003800000 */
.L_x_98:
        /* <DEDUP_REMOVED lines=9> */
.L_x_101:
[----:B------:R-:W-:Y:S05]  /*3ba0*/  BSYNC B1 ;  /* 0x0000000000017941 */ /* 0x000fea0003800000 */
.L_x_100:
        /* <DEDUP_REMOVED lines=9> */
.L_x_103:
[----:B------:R-:W-:Y:S05]  /*3c40*/  BSYNC B1 ;  /* 0x0000000000017941 */ /* 0x000fea0003800000 */
.L_x_102:
        /* <DEDUP_REMOVED lines=10> */
.L_x_105:
[----:B------:R-:W-:Y:S05]  /*3cf0*/  BSYNC B1 ;  /* 0x0000000000017941 */ /* 0x000fea0003800000 */
.L_x_104:
        /* <DEDUP_REMOVED lines=10> */
.L_x_107:
[----:B------:R-:W-:Y:S05]  /*3da0*/  BSYNC B1 ;  /* 0x0000000000017941 */ /* 0x000fea0003800000 */
.L_x_106:
        /* <DEDUP_REMOVED lines=9> */
.L_x_109:
[----:B------:R-:W-:Y:S05]  /*3e40*/  BSYNC B1 ;  /* 0x0000000000017941 */ /* 0x000fea0003800000 */
.L_x_108:
        /* <DEDUP_REMOVED lines=9> */
.L_x_111:
[----:B------:R-:W-:Y:S05]  /*3ee0*/  BSYNC B1 ;  /* 0x0000000000017941 */ /* 0x000fea0003800000 */
.L_x_110:
        /* <DEDUP_REMOVED lines=10> */
.L_x_113:
[----:B------:R-:W-:Y:S05]  /*3f90*/  BSYNC B1 ;  /* 0x0000000000017941 */ /* 0x000fea0003800000 */
.L_x_112:
        /* <DEDUP_REMOVED lines=10> */
.L_x_115:
[----:B------:R-:W-:Y:S05]  /*4040*/  BSYNC B1 ;  /* 0x0000000000017941 */ /* 0x000fea0003800000 */
.L_x_114:
        /* <DEDUP_REMOVED lines=9> */
.L_x_117:
[----:B------:R-:W-:Y:S05]  /*40e0*/  BSYNC B1 ;  /* 0x0000000000017941 */ /* 0x000fea0003800000 */
.L_x_116:
        /* <DEDUP_REMOVED lines=9> */
.L_x_119:
[----:B------:R-:W-:Y:S05]  /*4180*/  BSYNC B1 ;  /* 0x0000000000017941 */ /* 0x000fea0003800000 */
.L_x_118:
        /* <DEDUP_REMOVED lines=10> */
.L_x_121:
[----:B------:R-:W-:Y:S05]  /*4230*/  BSYNC B1 ;  /* 0x0000000000017941 */ /* 0x000fea0003800000 */
.L_x_120:
        /* <DEDUP_REMOVED lines=10> */
.L_x_123:
[----:B------:R-:W-:Y:S05]  /*42e0*/  BSYNC B1 ;  /* 0x0000000000017941 */ /* 0x000fea0003800000 */
.L_x_122:
        /* <DEDUP_REMOVED lines=9> */
.L_x_125:
[----:B------:R-:W-:Y:S05]  /*4380*/  BSYNC B1 ;  /* 0x0000000000017941 */ /* 0x000fea0003800000 */
.L_x_124:
        /* <DEDUP_REMOVED lines=9> */
.L_x_127:
[----:B------:R-:W-:Y:S05]  /*4420*/  BSYNC B1 ;  /* 0x0000000000017941 */ /* 0x000fea0003800000 */
.L_x_126:
        /* <DEDUP_REMOVED lines=10> */
.L_x_129:
[----:B------:R-:W-:Y:S05]  /*44d0*/  BSYNC B1 ;  /* 0x0000000000017941 */ /* 0x000fea0003800000 */
.L_x_128:
        /* <DEDUP_REMOVED lines=10> */
.L_x_131:
[----:B------:R-:W-:Y:S05]  /*4580*/  BSYNC B1 ;  /* 0x0000000000017941 */ /* 0x000fea0003800000 */
.L_x_130:
        /* <DEDUP_REMOVED lines=9> */
.L_x_133:
[----:B------:R-:W-:Y:S05]  /*4620*/  BSYNC B1 ;  /* 0x0000000000017941 */ /* 0x000fea0003800000 */
.L_x_132:
        /* <DEDUP_REMOVED lines=9> */
.L_x_135:
[----:B------:R-:W-:Y:S05]  /*46c0*/  BSYNC B1 ;  /* 0x0000000000017941 */ /* 0x000fea0003800000 */
.L_x_134:
        /* <DEDUP_REMOVED lines=10> */
.L_x_137:
[----:B------:R-:W-:Y:S05]  /*4770*/  BSYNC B1 ;  /* 0x0000000000017941 */ /* 0x000fea0003800000 */
.L_x_136:
        /* <DEDUP_REMOVED lines=10> */
.L_x_139:
[----:B------:R-:W-:Y:S05]  /*4820*/  BSYNC B1 ;  /* 0x0000000000017941 */ /* 0x000fea0003800000 */
.L_x_138:
        /* <DEDUP_REMOVED lines=9> */
.L_x_141:
[----:B------:R-:W-:Y:S05]  /*48c0*/  BSYNC B1 ;  /* 0x0000000000017941 */ /* 0x000fea0003800000 */
.L_x_140:
        /* <DEDUP_REMOVED lines=9> */
.L_x_143:
[----:B------:R-:W-:Y:S05]  /*4960*/  BSYNC B1 ;  /* 0x0000000000017941 */ /* 0x000fea0003800000 */
.L_x_142:
        /* <DEDUP_REMOVED lines=10> */
.L_x_145:
[----:B------:R-:W-:Y:S05]  /*4a10*/  BSYNC B1 ;  /* 0x0000000000017941 */ /* 0x000fea0003800000 */
.L_x_144:
        /* <DEDUP_REMOVED lines=10> */
.L_x_147:
[----:B------:R-:W-:Y:S05]  /*4ac0*/  BSYNC B1 ;  /* 0x0000000000017941 */ /* 0x000fea0003800000 */
.L_x_146:
        /* <DEDUP_REMOVED lines=9> */
.L_x_149:
[----:B------:R-:W-:Y:S05]  /*4b60*/  BSYNC B1 ;  /* 0x0000000000017941 */ /* 0x000fea0003800000 */
.L_x_148:
        /* <DEDUP_REMOVED lines=9> */
.L_x_151:
[----:B------:R-:W-:Y:S05]  /*4c00*/  BSYNC B1 ;  /* 0x0000000000017941 */ /* 0x000fea0003800000 */
.L_x_150:
        /* <DEDUP_REMOVED lines=10> */
.L_x_153:
[----:B------:R-:W-:Y:S05]  /*4cb0*/  BSYNC B1 ;  /* 0x0000000000017941 */ /* 0x000fea0003800000 */
.L_x_152:
[----:B-----5:R-:W-:Y:S01]  /*4cc0*/  HADD2.F32 R5, -RZ, R24.H0_H0 ;  /* 0x20000018ff057230 */ /* 0x020fe20000004100 */
[----:B------:R-:W-:Y:S01]  /*4cd0*/  ISETP.GT.AND P0, PT, R4, 0x79, PT ;  /* 0x000000790400780c */ /* 0x000fe20003f04270 */
[----:B------:R-:W-:Y:S01]  /*4ce0*/  @P2 IMAD.MOV.U32 R4, RZ, RZ, R10 ;  /* 0x000000ffff042224 */ /* 0x000fe200078e000a */
[----:B------:R-:W-:Y:S02]  /*4cf0*/  BSSY B1, `(.L_x_154) ;  /* 0x000000a000017945 */ /* 0x000fe40003800000 */
[----:B------:R-:W-:Y:S01]  /*4d00*/  FMUL R5, R5, R90 ;  /* 0x0000005a05057220 */ /* 0x000fe20000400000 */
[----:B------:R-:W-:-:S03]  /*4d10*/  ISETP.GT.AND P3, PT, R3, RZ, P0 ;  /* 0x000000ff0300720c */ /* 0x000fc60000764270 */
[----:B------:R-:W-:-:S05]  /*4d20*/  FFMA R5, R84, R23, R5 ;  /* 0x0000001754057223 */ /* 0x000fca0000000005 */
[----:B------:R-:W-:-:S04]  /*4d30*/  F2FP.F16.F32.PACK_AB R5, RZ, R5 ;  /* 0x00000005ff05723e */ /* 0x000fc800000000ff */
[----:B0-----:R-:W-:Y:S01]  /*4d40*/  PRMT R14, R5, 0x7610, R14 ;  /* 0x00007610050e7816 */ /* 0x001fe2000000000e */
[----:B------:R-:W-:-:S05]  /*4d50*/  @P2 IMAD.MOV.U32 R5, RZ, RZ, R11 ;  /* 0x000000ffff052224 */ /* 0x000fca00078e000b */
[----:B------:R0:W-:Y:S01]  /*4d60*/  @P2 STG.E.U16 desc[UR38][R4.64+0xf0], R14 ;  /* 0x0000f00e04002986 */ /* 0x0001e2000c101526 */
[----:B------:R-:W-:Y:S05]  /*4d70*/  @!P3 BRA `(.L_x_155) ;  /* 0x000000000004b947 */ /* 0x000fea0003800000 */
[----:B------:R0:W5:Y:S02]  /*4d80*/  LDG.E.LTC128B.U16 R24, desc[UR38][R6.64+0xf2] ;  /* 0x0000f22606187981 */ /* 0x000164000c1e1520 */
.L_x_155:
[----:B------:R-:W-:Y:S05]  /*4d90*/  BSYNC B1 ;  /* 0x0000000000017941 */ /* 0x000fea0003800000 */
.L_x_154:
        /* <DEDUP_REMOVED lines=9> */
.L_x_157:
[----:B------:R-:W-:Y:S05]  /*4e30*/  BSYNC B1 ;  /* 0x0000000000017941 */ /* 0x000fea0003800000 */
.L_x_156:
[----:B-----5:R-:W-:Y:S01]  /*4e40*/  HADD2.F32 R5, -RZ, R24.H0_H0 ;  /* 0x20000018ff057230 */ /* 0x020fe20000004100 */
[----:B------:R-:W-:Y:S01]  /*4e50*/  ISETP.GT.AND P0, PT, R3, 0x8, P0 ;  /* 0x000000080300780c */ /* 0x000fe20000704270 */
[----:B0-----:R-:W-:Y:S01]  /*4e60*/  @P1 IMAD.MOV.U32 R4, RZ, RZ, R12 ;  /* 0x000000ffff041224 */ /* 0x001fe200078e000c */
[----:B------:R-:W-:Y:S02]  /*4e70*/  BSSY B1, `(.L_x_158) ;  /* 0x0000009000017945 */ /* 0x000fe40003800000 */
[----:B------:R-:W-:-:S04]  /*4e80*/  FMUL R5, R5, R90 ;  /* 0x0000005a05057220 */ /* 0x000fc80000400000 */
[----:B------:R-:W-:-:S05]  /*4e90*/  FFMA R5, R86, R23, R5 ;  /* 0x0000001756057223 */ /* 0x000fca0000000005 */
[----:B------:R-:W-:-:S04]  /*4ea0*/  F2FP.F16.F32.PACK_AB R5, RZ, R5 ;  /* 0x00000005ff05723e */ /* 0x000fc800000000ff */
[----:B-1-3--:R-:W-:Y:S01]  /*4eb0*/  PRMT R6, R5, 0x7610, R6 ;  /* 0x0000761005067816 */ /* 0x00afe20000000006 */
[----:B------:R-:W-:-:S05]  /*4ec0*/  @P1 IMAD.MOV.U32 R5, RZ, RZ, R13 ;  /* 0x000000ffff051224 */ /* 0x000fca00078e000d */
[----:B------:R0:W-:Y:S01]  /*4ed0*/  @P1 STG.E.U16 desc[UR38][R4.64+0xf0], R6 ;  /* 0x0000f00604001986 */ /* 0x0001e2000c101526 */
[----:B------:R-:W-:Y:S05]  /*4ee0*/  @!P0 BRA `(.L_x_159) ;  /* 0x0000000000048947 */ /* 0x000fea0003800000 */
[----:B------:R1:W5:Y:S02]  /*4ef0*/  LDG.E.LTC128B.U16 R24, desc[UR38][R8.64+0xf2] ;  /* 0x0000f22608187981 */ /* 0x000364000c1e1520 */
.L_x_159:
[----:B------:R-:W-:Y:S05]  /*4f00*/  BSYNC B1 ;  /* 0x0000000000017941 */ /* 0x000fea0003800000 */
.L_x_158:
[----:B------:R-:W-:Y:S05]  /*4f10*/  @!P0 BRA `(.L_x_160) ;  /* 0x0000001000e88947 */ /* 0x000fea0003800000 */
[----:B-----5:R-:W-:-:S05]  /*4f20*/  HADD2.F32 R3, -RZ, R24.H0_H0 ;  /* 0x20000018ff037230 */ /* 0x020fca0000004100 */
[----:B0-----:R-:W-:-:S04]  /*4f30*/  FMUL R4, R3, R90 ;  /* 0x0000005a03047220 */ /* 0x001fc80000400000 */
[----:B------:R-:W-:-:S05]  /*4f40*/  FFMA R4, R87, R23, R4 ;  /* 0x0000001757047223 */ /* 0x000fca0000000004 */
[----:B------:R-:W-:-:S05]  /*4f50*/  F2FP.F16.F32.PACK_AB R4, RZ, R4 ;  /* 0x00000004ff04723e */ /* 0x000fca00000000ff */
[----:B------:R3:W-:Y:S01]  /*4f60*/  STG.E.U16 desc[UR38][R12.64+0xf2], R4 ;  /* 0x0000f2040c007986 */ /* 0x0007e2000c101526 */
[----:B------:R-:W-:Y:S05]  /*4f70*/  BRA `(.L_x_160) ;  /* 0x0000001000d07947 */ /* 0x000fea0003800000 */
.L_x_35:
[----:B------:R-:W-:Y:S01]  /*4f80*/  ISETP.GT.AND P3, PT, R4, 0x1, PT ;  /* 0x000000010400780c */ /* 0x000fe20003f64270 */
[----:B------:R-:W-:Y:S01]  /*4f90*/  ULDC.64 UR4, c[0x0][0x5c0] ;  /* 0x0001700000047ab9 */ /* 0x000fe20000000a00 */
[-C--:B------:R-:W-:Y:S01]  /*4fa0*/  FMUL R24, R24, R23.reuse ;  /* 0x0000001718187220 */ /* 0x080fe20000400000 */
[----:B------:R-:W-:Y:S01]  /*4fb0*/  LEA R6, P4, R106, UR4, 0x1 ;  /* 0x000000046a067c11 */ /* 0x000fe2000f8808ff */
[-C--:B------:R-:W-:Y:S01]  /*4fc0*/  FMUL R25, R25, R23.reuse ;  /* 0x0000001719197220 */ /* 0x080fe20000400000 */
[----:B------:R-:W-:Y:S01]  /*4fd0*/  ISETP.GT.AND P0, PT, R3, RZ, P3 ;  /* 0x000000ff0300720c */ /* 0x000fe20001f04270 */
[-C--:B------:R-:W-:Y:S01]  /*4fe0*/  FMUL R26, R26, R23.reuse ;  /* 0x000000171a1a7220 */ /* 0x080fe20000400000 */
[----:B------:R-:W-:Y:S01]  /*4ff0*/  F2FP.F16.F32.PACK_AB R24, RZ, R24 ;  /* 0x00000018ff18723e */ /* 0x000fe200000000ff */
[-C--:B------:R-:W-:Y:S01]  /*5000*/  FMUL R27, R27, R23.reuse ;  /* 0x000000171b1b7220 */ /* 0x080fe20000400000 */
[----:B------:R-:W-:Y:S01]  /*5010*/  LEA.HI.X R7, R106, UR5, R103, 0x1, P4 ;  /* 0x000000056a077c11 */ /* 0x000fe2000a0f0c67 */
[----:B------:R-:W-:Y:S01]  /*5020*/  FMUL R28, R28, R23 ;  /* 0x000000171c1c7220 */ /* 0x000fe20000400000 */
[----:B------:R-:W-:Y:S01]  /*5030*/  F2FP.F16.F32.PACK_AB R25, RZ, R25 ;  /* 0x00000019ff19723e */ /* 0x000fe200000000ff */
[-C--:B------:R-:W-:Y:S01]  /*5040*/  FMUL R29, R29, R23.reuse ;  /* 0x000000171d1d7220 */ /* 0x080fe20000400000 */
[----:B------:R-:W-:Y:S01]  /*5050*/  ISETP.GT.AND P2, PT, R3, 0x8, P2 ;  /* 0x000000080300780c */ /* 0x000fe20001744270 */
[----:B------:R-:W-:Y:S01]  /*5060*/  @P1 STG.E.U16 desc[UR38][R6.64], R24 ;  /* 0x0000001806001986 */ /* 0x000fe2000c101526 */
[----:B------:R-:W-:Y:S01]  /*5070*/  ISETP.GT.AND P1, PT, R4, 0x8, PT ;  /* 0x000000080400780c */ /* 0x000fe20003f24270 */
[-C--:B------:R-:W-:Y:S01]  /*5080*/  FMUL R30, R30, R23.reuse ;  /* 0x000000171e1e7220 */ /* 0x080fe20000400000 */
[C---:B------:R-:W-:Y:S01]  /*5090*/  SHF.L.U64.HI R5, R91.reuse, 0x1, R92 ;  /* 0x000000015b057819 */ /* 0x040fe2000001025c */
[----:B------:R-:W-:Y:S01]  /*50a0*/  @P0 STG.E.U16 desc[UR38][R6.64+0x2], R25 ;  /* 0x0000021906000986 */ /* 0x000fe2000c101526 */
[----:B------:R-:W-:Y:S01]  /*50b0*/  LEA R8, P5, R91, R6, 0x1 ;  /* 0x000000065b087211 */ /* 0x000fe200078a08ff */
[-C--:B------:R-:W-:Y:S01]  /*50c0*/  FMUL R31, R31, R23.reuse ;  /* 0x000000171f1f7220 */ /* 0x080fe20000400000 */
[----:B------:R-:W-:Y:S01]  /*50d0*/  ISETP.GT.AND P3, PT, R3, 0x8, P3 ;  /* 0x000000080300780c */ /* 0x000fe20001f64270 */
[-C--:B------:R-:W-:Y:S01]  /*50e0*/  FMUL R32, R32, R23.reuse ;  /* 0x0000001720207220 */ /* 0x080fe20000400000 */
[----:B------:R-:W-:Y:S01]  /*50f0*/  ISETP.GT.AND P0, PT, R4, 0x9, PT ;  /* 0x000000090400780c */ /* 0x000fe20003f04270 */
[----:B------:R-:W-:Y:S01]  /*5100*/  IMAD.X R9, R5, 0x1, R7, P5 ;  /* 0x0000000105097824 */ /* 0x000fe200028e0607 */
[----:B------:R-:W-:Y:S01]  /*5110*/  ISETP.GT.AND P4, PT, R3, RZ, P1 ;  /* 0x000000ff0300720c */ /* 0x000fe20000f84270 */
[-C--:B------:R-:W-:Y:S01]  /*5120*/  FMUL R33, R33, R23.reuse ;  /* 0x0000001721217220 */ /* 0x080fe20000400000 */
[----:B------:R-:W-:Y:S01]  /*5130*/  F2FP.F16.F32.PACK_AB R26, RZ, R26 ;  /* 0x0000001aff1a723e */ /* 0x000fe200000000ff */
[-C--:B------:R-:W-:Y:S01]  /*5140*/  FMUL R34, R34, R23.reuse ;  /* 0x0000001722227220 */ /* 0x080fe20000400000 */
[----:B------:R-:W-:Y:S01]  /*5150*/  ISETP.GT.AND P5, PT, R3, RZ, P0 ;  /* 0x000000ff0300720c */ /* 0x000fe200007a4270 */
[----:B------:R-:W-:Y:S01]  /*5160*/  FMUL R35, R35, R23 ;  /* 0x0000001723237220 */ /* 0x000fe20000400000 */
[----:B------:R-:W-:Y:S01]  /*5170*/  F2FP.F16.F32.PACK_AB R27, RZ, R27 ;  /* 0x0000001bff1b723e */ /* 0x000fe200000000ff */
[----:B------:R-:W-:Y:S01]  /*5180*/  @P2 STG.E.U16 desc[UR38][R8.64], R26 ;  /* 0x0000001a08002986 */ /* 0x000fe2000c101526 */
[----:B------:R-:W-:Y:S01]  /*5190*/  F2FP.F16.F32.PACK_AB R28, RZ, R28 ;  /* 0x0000001cff1c723e */ /* 0x000fe200000000ff */
[-C--:B------:R-:W-:Y:S01]  /*51a0*/  FMUL R36, R36, R23.reuse ;  /* 0x0000001724247220 */ /* 0x080fe20000400000 */
[----:B------:R-:W-:Y:S01]  /*51b0*/  ISETP.GT.AND P2, PT, R3, 0x8, P1 ;  /* 0x000000080300780c */ /* 0x000fe20000f44270 */
[----:B------:R-:W-:Y:S01]  /*51c0*/  @P3 STG.E.U16 desc[UR38][R8.64+0x2], R27 ;  /* 0x0000021b08003986 */ /* 0x000fe2000c101526 */
[----:B------:R-:W-:Y:S01]  /*51d0*/  ISETP.GT.AND P1, PT, R4, 0x10, PT ;  /* 0x000000100400780c */ /* 0x000fe20003f24270 */
[----:B------:R-:W-:Y:S01]  /*51e0*/  FMUL R37, R37, R23 ;  /* 0x0000001725257220 */ /* 0x000fe20000400000 */
[----:B------:R-:W-:Y:S01]  /*51f0*/  F2FP.F16.F32.PACK_AB R29, RZ, R29 ;  /* 0x0000001dff1d723e */ /* 0x000fe200000000ff */
[----:B------:R-:W-:Y:S01]  /*5200*/  @P4 STG.E.U16 desc[UR38][R6.64+0x10], R28 ;  /* 0x0000101c06004986 */ /* 0x000fe2000c101526 */
[C---:B------:R-:W-:Y:S01]  /*5210*/  ISETP.GT.AND P3, PT, R3.reuse, 0x8, P0 ;  /* 0x000000080300780c */ /* 0x040fe20000764270 */
[-C--:B------:R-:W-:Y:S01]  /*5220*/  FMUL R38, R38, R23.reuse ;  /* 0x0000001726267220 */ /* 0x080fe20000400000 */
[----:B------:R-:W-:Y:S01]  /*5230*/  ISETP.GT.AND P0, PT, R4, 0x11, PT ;  /* 0x000000110400780c */ /* 0x000fe20003f04270 */
[----:B------:R-:W-:Y:S01]  /*5240*/  @P5 STG.E.U16 desc[UR38][R6.64+0x12], R29 ;  /* 0x0000121d06005986 */ /* 0x000fe2000c101526 */
        /* <DEDUP_REMOVED lines=161> */
[----:B------:R-:W-:Y:S01]  /*5c60*/  FMUL R87, R87, R23 ;  /* 0x0000001757577220 */ /* 0x000fe20000400000 */
[----:B------:R-:W-:-:S02]  /*5c70*/  F2FP.F16.F32.PACK_AB R62, RZ, R62 ;  /* 0x0000003eff3e723e */ /* 0x000fc400000000ff */
[C---:B------:R-:W-:Y:S02]  /*5c80*/  ISETP.GT.AND P5, PT, R3.reuse, RZ, P0 ;  /* 0x000000ff0300720c */ /* 0x040fe400007a4270 */
[----:B------:R-:W-:Y:S01]  /*5c90*/  F2FP.F16.F32.PACK_AB R63, RZ, R63 ;  /* 0x0000003fff3f723e */ /* 0x000fe200000000ff */
[----:B------:R-:W-:Y:S01]  /*5ca0*/  @P2 STG.E.U16 desc[UR38][R8.64+0x90], R62 ;  /* 0x0000903e08002986 */ /* 0x000fe2000c101526 */
[----:B------:R-:W-:Y:S02]  /*5cb0*/  F2FP.F16.F32.PACK_AB R64, RZ, R64 ;  /* 0x00000040ff40723e */ /* 0x000fe400000000ff */
[C---:B------:R-:W-:Y:S01]  /*5cc0*/  ISETP.GT.AND P2, PT, R3.reuse, 0x8, P1 ;  /* 0x000000080300780c */ /* 0x040fe20000f44270 */
[----:B------:R-:W-:Y:S01]  /*5cd0*/  @P3 STG.E.U16 desc[UR38][R8.64+0x92], R63 ;  /* 0x0000923f08003986 */ /* 0x000fe2000c101526 */
[----:B------:R-:W-:Y:S02]  /*5ce0*/  ISETP.GT.AND P1, PT, R4, 0x58, PT ;  /* 0x000000580400780c */ /* 0x000fe40003f24270 */
[----:B------:R-:W-:Y:S01]  /*5cf0*/  F2FP.F16.F32.PACK_AB R65, RZ, R65 ;  /* 0x00000041ff41723e */ /* 0x000fe200000000ff */
[----:B------:R-:W-:Y:S01]  /*5d00*/  @P4 STG.E.U16 desc[UR38][R6.64+0xa0], R64 ;  /* 0x0000a04006004986 */ /* 0x000fe2000c101526 */
[----:B------:R-:W-:-:S02]  /*5d10*/  ISETP.GT.AND P3, PT, R3, 0x8, P0 ;  /* 0x000000080300780c */ /* 0x000fc40000764270 */
[----:B------:R-:W-:Y:S01]  /*5d20*/  ISETP.GT.AND P0, PT, R4, 0x59, PT ;  /* 0x000000590400780c */ /* 0x000fe20003f04270 */
[----:B------:R-:W-:Y:S01]  /*5d30*/  @P5 STG.E.U16 desc[UR38][R6.64+0xa2], R65 ;  /* 0x0000a24106005986 */ /* 0x000fe2000c101526 */
[C---:B------:R-:W-:Y:S02]  /*5d40*/  ISETP.GT.AND P4, PT, R3.reuse, RZ, P1 ;  /* 0x000000ff0300720c */ /* 0x040fe40000f84270 */
[----:B------:R-:W-:Y:S02]  /*5d50*/  F2FP.F16.F32.PACK_AB R66, RZ, R66 ;  /* 0x00000042ff42723e */ /* 0x000fe400000000ff */
[----:B------:R-:W-:Y:S02]  /*5d60*/  ISETP.GT.AND P5, PT, R3, RZ, P0 ;  /* 0x000000ff0300720c */ /* 0x000fe400007a4270 */
[----:B------:R-:W-:Y:S01]  /*5d70*/  F2FP.F16.F32.PACK_AB R67, RZ, R67 ;  /* 0x00000043ff43723e */ /* 0x000fe200000000ff */
[----:B------:R-:W-:Y:S01]  /*5d80*/  @P2 STG.E.U16 desc[UR38][R8.64+0xa0], R66 ;  /* 0x0000a04208002986 */ /* 0x000fe2000c101526 */
[----:B------:R-:W-:-:S02]  /*5d90*/  F2FP.F16.F32.PACK_AB R68, RZ, R68 ;  /* 0x00000044ff44723e */ /* 0x000fc400000000ff */
[C---:B------:R-:W-:Y:S01]  /*5da0*/  ISETP.GT.AND P2, PT, R3.reuse, 0x8, P1 ;  /* 0x000000080300780c */ /* 0x040fe20000f44270 */
[----:B------:R-:W-:Y:S01]  /*5db0*/  @P3 STG.E.U16 desc[UR38][R8.64+0xa2], R67 ;  /* 0x0000a24308003986 */ /* 0x000fe2000c101526 */
[C---:B------:R-:W-:Y:S02]  /*5dc0*/  ISETP.GT.AND P1, PT, R4.reuse, 0x60, PT ;  /* 0x000000600400780c */ /* 0x040fe40003f24270 */
[----:B------:R-:W-:Y:S01]  /*5dd0*/  F2FP.F16.F32.PACK_AB R69, RZ, R69 ;  /* 0x00000045ff45723e */ /* 0x000fe200000000ff */
[----:B------:R-:W-:Y:S01]  /*5de0*/  @P4 STG.E.U16 desc[UR38][R6.64+0xb0], R68 ;  /* 0x0000b04406004986 */ /* 0x000fe2000c101526 */
[C---:B------:R-:W-:Y:S02]  /*5df0*/  ISETP.GT.AND P3, PT, R3.reuse, 0x8, P0 ;  /* 0x000000080300780c */ /* 0x040fe40000764270 */
[----:B------:R-:W-:Y:S01]  /*5e00*/  ISETP.GT.AND P0, PT, R4, 0x61, PT ;  /* 0x000000610400780c */ /* 0x000fe20003f04270 */
[----:B------:R-:W-:Y:S01]  /*5e10*/  @P5 STG.E.U16 desc[UR38][R6.64+0xb2], R69 ;  /* 0x0000b24506005986 */ /* 0x000fe2000c101526 */
[----:B------:R-:W-:-:S02]  /*5e20*/  ISETP.GT.AND P4, PT, R3, RZ, P1 ;  /* 0x000000ff0300720c */ /* 0x000fc40000f84270 */
[C---:B------:R-:W-:Y:S02]  /*5e30*/  ISETP.GT.AND P5, PT, R3.reuse, RZ, P0 ;  /* 0x000000ff0300720c */ /* 0x040fe400007a4270 */
[----:B------:R-:W-:Y:S02]  /*5e40*/  F2FP.F16.F32.PACK_AB R70, RZ, R70 ;  /* 0x00000046ff46723e */ /* 0x000fe400000000ff */
[----:B------:R-:W-:Y:S02]  /*5e50*/  F2FP.F16.F32.PACK_AB R71, RZ, R71 ;  /* 0x00000047ff47723e */ /* 0x000fe400000000ff */
[----:B------:R-:W-:Y:S01]  /*5e60*/  F2FP.F16.F32.PACK_AB R72, RZ, R72 ;  /* 0x00000048ff48723e */ /* 0x000fe200000000ff */
[----:B------:R-:W-:Y:S01]  /*5e70*/  @P2 STG.E.U16 desc[UR38][R8.64+0xb0], R70 ;  /* 0x0000b04608002986 */ /* 0x000fe2000c101526 */
[----:B------:R-:W-:Y:S02]  /*5e80*/  F2FP.F16.F32.PACK_AB R73, RZ, R73 ;  /* 0x00000049ff49723e */ /* 0x000fe400000000ff */
[C---:B------:R-:W-:Y:S01]  /*5e90*/  ISETP.GT.AND P1, PT, R3.reuse, 0x8, P1 ;  /* 0x000000080300780c */ /* 0x040fe20000f24270 */
[----:B------:R-:W-:Y:S01]  /*5ea0*/  @P3 STG.E.U16 desc[UR38][R8.64+0xb2], R71 ;  /* 0x0000b24708003986 */ /* 0x000fe2000c101526 */
[----:B------:R-:W-:-:S02]  /*5eb0*/  ISETP.GT.AND P2, PT, R3, 0x8, P0 ;  /* 0x000000080300780c */ /* 0x000fc40000744270 */
[C---:B------:R-:W-:Y:S01]  /*5ec0*/  ISETP.GT.AND P0, PT, R4.reuse, 0x69, PT ;  /* 0x000000690400780c */ /* 0x040fe20003f04270 */
[----:B------:R-:W-:Y:S01]  /*5ed0*/  @P4 STG.E.U16 desc[UR38][R6.64+0xc0], R72 ;  /* 0x0000c04806004986 */ /* 0x000fe2000c101526 */
[----:B------:R-:W-:Y:S02]  /*5ee0*/  ISETP.GT.AND P4, PT, R4, 0x68, PT ;  /* 0x000000680400780c */ /* 0x000fe40003f84270 */
[----:B------:R-:W-:Y:S01]  /*5ef0*/  F2FP.F16.F32.PACK_AB R74, RZ, R74 ;  /* 0x0000004aff4a723e */ /* 0x000fe200000000ff */
[----:B------:R-:W-:Y:S01]  /*5f00*/  @P5 STG.E.U16 desc[UR38][R6.64+0xc2], R73 ;  /* 0x0000c24906005986 */ /* 0x000fe2000c101526 */
[C---:B------:R-:W-:Y:S02]  /*5f10*/  ISETP.GT.AND P5, PT, R3.reuse, RZ, P4 ;  /* 0x000000ff0300720c */ /* 0x040fe400027a4270 */
[----:B------:R-:W-:Y:S01]  /*5f20*/  ISETP.GT.AND P3, PT, R3, RZ, P0 ;  /* 0x000000ff0300720c */ /* 0x000fe20000764270 */
[----:B------:R-:W-:Y:S01]  /*5f30*/  @P1 STG.E.U16 desc[UR38][R8.64+0xc0], R74 ;  /* 0x0000c04a08001986 */ /* 0x000fe2000c101526 */
[----:B------:R-:W-:-:S02]  /*5f40*/  F2FP.F16.F32.PACK_AB R75, RZ, R75 ;  /* 0x0000004bff4b723e */ /* 0x000fc400000000ff */
[----:B------:R-:W-:Y:S02]  /*5f50*/  F2FP.F16.F32.PACK_AB R76, RZ, R76 ;  /* 0x0000004cff4c723e */ /* 0x000fe400000000ff */
[C---:B------:R-:W-:Y:S01]  /*5f60*/  ISETP.GT.AND P4, PT, R3.reuse, 0x8, P4 ;  /* 0x000000080300780c */ /* 0x040fe20002784270 */
[----:B------:R-:W-:Y:S01]  /*5f70*/  @P2 STG.E.U16 desc[UR38][R8.64+0xc2], R75 ;  /* 0x0000c24b08002986 */ /* 0x000fe2000c101526 */
[----:B------:R-:W-:Y:S02]  /*5f80*/  F2FP.F16.F32.PACK_AB R77, RZ, R77 ;  /* 0x0000004dff4d723e */ /* 0x000fe400000000ff */
[C---:B------:R-:W-:Y:S01]  /*5f90*/  ISETP.GT.AND P2, PT, R4.reuse, 0x71, PT ;  /* 0x000000710400780c */ /* 0x040fe20003f44270 */
[----:B------:R-:W-:Y:S01]  /*5fa0*/  @P5 STG.E.U16 desc[UR38][R6.64+0xd0], R76 ;  /* 0x0000d04c06005986 */ /* 0x000fe2000c101526 */
[----:B------:R-:W-:Y:S02]  /*5fb0*/  ISETP.GT.AND P5, PT, R3, 0x8, P0 ;  /* 0x000000080300780c */ /* 0x000fe400007a4270 */
[C---:B------:R-:W-:Y:S01]  /*5fc0*/  ISETP.GT.AND P1, PT, R4.reuse, 0x78, PT ;  /* 0x000000780400780c */ /* 0x040fe20003f24270 */
[----:B------:R-:W-:Y:S01]  /*5fd0*/  @P3 STG.E.U16 desc[UR38][R6.64+0xd2], R77 ;  /* 0x0000d24d06003986 */ /* 0x000fe2000c101526 */
[----:B------:R-:W-:-:S02]  /*5fe0*/  ISETP.GT.AND P3, PT, R4, 0x70, PT ;  /* 0x000000700400780c */ /* 0x000fc40003f64270 */
[----:B------:R-:W-:Y:S01]  /*5ff0*/  ISETP.GT.AND P0, PT, R4, 0x79, PT ;  /* 0x000000790400780c */ /* 0x000fe20003f04270 */
[----:B------:R-:W-:Y:S01]  /*6000*/  @P4 IMAD.MOV.U32 R4, RZ, RZ, R8 ;  /* 0x000000ffff044224 */ /* 0x000fe200078e0008 */
[----:B------:R-:W-:Y:S01]  /*6010*/  F2FP.F16.F32.PACK_AB R78, RZ, R78 ;  /* 0x0000004eff4e723e */ /* 0x000fe200000000ff */
[----:B------:R-:W-:Y:S01]  /*6020*/  @P4 IMAD.MOV.U32 R5, RZ, RZ, R9 ;  /* 0x000000ffff054224 */ /* 0x000fe200078e0009 */
[----:B------:R-:W-:Y:S02]  /*6030*/  F2FP.F16.F32.PACK_AB R79, RZ, R79 ;  /* 0x0000004fff4f723e */ /* 0x000fe400000000ff */
[----:B------:R-:W-:Y:S02]  /*6040*/  F2FP.F16.F32.PACK_AB R80, RZ, R80 ;  /* 0x00000050ff50723e */ /* 0x000fe400000000ff */
[----:B------:R0:W-:Y:S01]  /*6050*/  @P4 STG.E.U16 desc[UR38][R4.64+0xd0], R78 ;  /* 0x0000d04e04004986 */ /* 0x0001e2000c101526 */
[----:B------:R-:W-:Y:S02]  /*6060*/  ISETP.GT.AND P4, PT, R3, RZ, P2 ;  /* 0x000000ff0300720c */ /* 0x000fe40001784270 */
[----:B------:R-:W-:-:S02]  /*6070*/  F2FP.F16.F32.PACK_AB R81, RZ, R81 ;  /* 0x00000051ff51723e */ /* 0x000fc400000000ff */
[----:B------:R-:W-:Y:S02]  /*6080*/  ISETP.GT.AND P2, PT, R3, 0x8, P2 ;  /* 0x000000080300780c */ /* 0x000fe40001744270 */
[----:B------:R-:W-:Y:S02]  /*6090*/  F2FP.F16.F32.PACK_AB R82, RZ, R82 ;  /* 0x00000052ff52723e */ /* 0x000fe400000000ff */
[----:B------:R-:W-:Y:S02]  /*60a0*/  F2FP.F16.F32.PACK_AB R83, RZ, R83 ;  /* 0x00000053ff53723e */ /* 0x000fe400000000ff */
[----:B------:R-:W-:Y:S01]  /*60b0*/  F2FP.F16.F32.PACK_AB R84, RZ, R84 ;  /* 0x00000054ff54723e */ /* 0x000fe200000000ff */
[----:B0-----:R-:W-:Y:S01]  /*60c0*/  @P5 IMAD.MOV.U32 R4, RZ, RZ, R8 ;  /* 0x000000ffff045224 */ /* 0x001fe200078e0008 */
[----:B------:R-:W-:Y:S01]  /*60d0*/  F2FP.F16.F32.PACK_AB R85, RZ, R85 ;  /* 0x00000055ff55723e */ /* 0x000fe200000000ff */
[----:B------:R-:W-:Y:S01]  /*60e0*/  @P5 IMAD.MOV.U32 R5, RZ, RZ, R9 ;  /* 0x000000ffff055224 */ /* 0x000fe200078e0009 */
[----:B------:R-:W-:-:S02]  /*60f0*/  F2FP.F16.F32.PACK_AB R86, RZ, R86 ;  /* 0x00000056ff56723e */ /* 0x000fc400000000ff */
[----:B------:R-:W-:Y:S02]  /*6100*/  F2FP.F16.F32.PACK_AB R87, RZ, R87 ;  /* 0x00000057ff57723e */ /* 0x000fe400000000ff */
[----:B------:R0:W-:Y:S01]  /*6110*/  @P5 STG.E.U16 desc[UR38][R4.64+0xd2], R79 ;  /* 0x0000d24f04005986 */ /* 0x0001e2000c101526 */
[C---:B------:R-:W-:Y:S02]  /*6120*/  ISETP.GT.AND P5, PT, R3.reuse, RZ, P3 ;  /* 0x000000ff0300720c */ /* 0x040fe40001fa4270 */
[----:B------:R-:W-:-:S11]  /*6130*/  ISETP.GT.AND P3, PT, R3, 0x8, P3 ;  /* 0x000000080300780c */ /* 0x000fd60001f64270 */
[----:B0-----:R-:W-:Y:S02]  /*6140*/  @P5 IMAD.MOV.U32 R4, RZ, RZ, R6 ;  /* 0x000000ffff045224 */ /* 0x001fe400078e0006 */
[----:B------:R-:W-:-:S05]  /*6150*/  @P5 IMAD.MOV.U32 R5, RZ, RZ, R7 ;  /* 0x000000ffff055224 */ /* 0x000fca00078e0007 */
[----:B------:R0:W-:Y:S01]  /*6160*/  @P5 STG.E.U16 desc[UR38][R4.64+0xe0], R80 ;  /* 0x0000e05004005986 */ /* 0x0001e2000c101526 */
[C---:B------:R-:W-:Y:S02]  /*6170*/  ISETP.GT.AND P5, PT, R3.reuse, RZ, P0 ;  /* 0x000000ff0300720c */ /* 0x040fe400007a4270 */
[----:B------:R-:W-:Y:S01]  /*6180*/  ISETP.GT.AND P0, PT, R3, 0x8, P0 ;  /* 0x000000080300780c */ /* 0x000fe20000704270 */
[----:B0-----:R-:W-:Y:S02]  /*6190*/  @P4 IMAD.MOV.U32 R4, RZ, RZ, R6 ;  /* 0x000000ffff044224 */ /* 0x001fe400078e0006 */
[----:B------:R-:W-:-:S05]  /*61a0*/  @P4 IMAD.MOV.U32 R5, RZ, RZ, R7 ;  /* 0x000000ffff054224 */ /* 0x000fca00078e0007 */
[----:B------:R0:W-:Y:S01]  /*61b0*/  @P4 STG.E.U16 desc[UR38][R4.64+0xe2], R81 ;  /* 0x0000e25104004986 */ /* 0x0001e2000c101526 */
[C---:B------:R-:W-:Y:S02]  /*61c0*/  ISETP.GT.AND P4, PT, R3.reuse, RZ, P1 ;  /* 0x000000ff0300720c */ /* 0x040fe40000f84270 */
[----:B------:R-:W-:Y:S01]  /*61d0*/  ISETP.GT.AND P1, PT, R3, 0x8, P1 ;  /* 0x000000080300780c */ /* 0x000fe20000f24270 */
[----:B0-----:R-:W-:Y:S02]  /*61e0*/  @P3 IMAD.MOV.U32 R4, RZ, RZ, R8 ;  /* 0x000000ffff043224 */ /* 0x001fe400078e0008 */
[----:B------:R-:W-:-:S05]  /*61f0*/  @P3 IMAD.MOV.U32 R5, RZ, RZ, R9 ;  /* 0x000000ffff053224 */ /* 0x000fca00078e0009 */
[----:B------:R0:W-:Y:S02]  /*6200*/  @P3 STG.E.U16 desc[UR38][R4.64+0xe0], R82 ;  /* 0x0000e05204003986 */ /* 0x0001e4000c101526 */
[----:B0-----:R-:W-:Y:S02]  /*6210*/  @P2 IMAD.MOV.U32 R4, RZ, RZ, R8 ;  /* 0x000000ffff042224 */ /* 0x001fe400078e0008 */
[----:B------:R-:W-:-:S05]  /*6220*/  @P2 IMAD.MOV.U32 R5, RZ, RZ, R9 ;  /* 0x000000ffff052224 */ /* 0x000fca00078e0009 */
[----:B------:R0:W-:Y:S02]  /*6230*/  @P2 STG.E.U16 desc[UR38][R4.64+0xe2], R83 ;  /* 0x0000e25304002986 */ /* 0x0001e4000c101526 */
[----:B0-----:R-:W-:Y:S02]  /*6240*/  @P4 IMAD.MOV.U32 R4, RZ, RZ, R6 ;  /* 0x000000ffff044224 */ /* 0x001fe400078e0006 */
[----:B------:R-:W-:-:S05]  /*6250*/  @P4 IMAD.MOV.U32 R5, RZ, RZ, R7 ;  /* 0x000000ffff054224 */ /* 0x000fca00078e0007 */
[----:B------:R0:W-:Y:S04]  /*6260*/  @P4 STG.E.U16 desc[UR38][R4.64+0xf0], R84 ;  /* 0x0000f05404004986 */ /* 0x0001e8000c101526 */
[----:B------:R1:W-:Y:S01]  /*6270*/  @P5 STG.E.U16 desc[UR38][R6.64+0xf2], R85 ;  /* 0x0000f25506005986 */ /* 0x0003e2000c101526 */
[----:B0-----:R-:W-:Y:S02]  /*6280*/  @P1 IMAD.MOV.U32 R4, RZ, RZ, R8 ;  /* 0x000000ffff041224 */ /* 0x001fe400078e0008 */
[----:B------:R-:W-:-:S05]  /*6290*/  @P1 IMAD.MOV.U32 R5, RZ, RZ, R9 ;  /* 0x000000ffff051224 */ /* 0x000fca00078e0009 */
[----:B------:R1:W-:Y:S04]  /*62a0*/  @P1 STG.E.U16 desc[UR38][R4.64+0xf0], R86 ;  /* 0x0000f05604001986 */ /* 0x0003e8000c101526 */
[----:B------:R1:W-:Y:S02]  /*62b0*/  @P0 STG.E.U16 desc[UR38][R8.64+0xf2], R87 ;  /* 0x0000f25708000986 */ /* 0x0003e4000c101526 */
.L_x_160:
[----:B------:R-:W-:Y:S05]  /*62c0*/  BSYNC B0 ;  /* 0x0000000000007941 */ /* 0x000fea0003800000 */
.L_x_34:
[----:B------:R-:W-:Y:S01]  /*62d0*/  IADD3 R16, P0, R16, UR36, RZ ;  /* 0x0000002410107c10 */ /* 0x000fe2000ff1e0ff */
[----:B------:R-:W-:Y:S01]  /*62e0*/  ULDC.64 UR4, c[0x0][0x650] ;  /* 0x0001940000047ab9 */ /* 0x000fe20000000a00 */
[----:B------:R-:W-:Y:S01]  /*62f0*/  PRMT R3, RZ, 0x7610, R3 ;  /* 0x00007610ff037816 */ /* 0x000fe20000000003 */
[----:B------:R-:W-:Y:S01]  /*6300*/  IMAD.MOV.U32 R100, RZ, RZ, -0x1 ;  /* 0xffffffffff647424 */ /* 0x000fe200078e00ff */
[----:B------:R-:W-:Y:S01]  /*6310*/  IADD3.X R17, R17, UR42, RZ, P0, !PT ;  /* 0x0000002a11117c10 */ /* 0x000fe200087fe4ff */
[----:B------:R-:W-:Y:S01]  /*6320*/  IMAD.MOV.U32 R101, RZ, RZ, -0x1 ;  /* 0xffffffffff657424 */ /* 0x000fe200078e00ff */
[----:B------:R-:W-:-:S04]  /*6330*/  ISETP.GE.U32.AND P0, PT, R16, UR4, PT ;  /* 0x0000000410007c0c */ /* 0x000fc8000bf06070 */
[----:B------:R-:W-:-:S13]  /*6340*/  ISETP.GE.U32.AND.EX P0, PT, R17, UR5, PT, P0 ;  /* 0x0000000511007c0c */ /* 0x000fda000bf06100 */
[----:B------:R-:W-:Y:S05]  /*6350*/  @P0 BRA `(.L_x_161) ;  /* 0x00000004004c0947 */ /* 0x000fea0003800000 */
[----:B------:R-:W0:Y:S01]  /*6360*/  LDC.64 R10, c[0x0][0x628] ;  /* 0x00018a00ff0a7b82 */ /* 0x000e220000000a00 */
[----:B---3--:R-:W3:Y:S01]  /*6370*/  S2R R12, SR_CTAID.X ;  /* 0x00000000000c7919 */ /* 0x008ee20000002500 */
[----:B-12-4-:R-:W-:Y:S02]  /*6380*/  IMAD.MOV.U32 R8, RZ, RZ, R16 ;  /* 0x000000ffff087224 */ /* 0x016fe400078e0010 */
[----:B------:R-:W-:Y:S01]  /*6390*/  IMAD.MOV.U32 R9, RZ, RZ, R17 ;  /* 0x000000ffff097224 */ /* 0x000fe200078e0011 */
[----:B------:R-:W1:Y:S03]  /*63a0*/  S2R R20, SR_CTAID.Y ;  /* 0x0000000000147919 */ /* 0x000e660000002600 */
[----:B------:R-:W2:Y:S08]  /*63b0*/  LDC R0, c[0x0][0x630] ;  /* 0x00018c00ff007b82 */ /* 0x000eb00000000800 */
[----:B------:R-:W4:Y:S01]  /*63c0*/  LDC.64 R14, c[0x0][0x620] ;  /* 0x00018800ff0e7b82 */ /* 0x000f220000000a00 */
[----:B0-----:R-:W-:-:S04]  /*63d0*/  ISETP.NE.U32.AND P0, PT, R10, RZ, PT ;  /* 0x000000ff0a00720c */ /* 0x001fc80003f05070 */
[----:B------:R-:W-:-:S13]  /*63e0*/  ISETP.NE.AND.EX P0, PT, R11, RZ, PT, P0 ;  /* 0x000000ff0b00720c */ /* 0x000fda0003f05300 */
[----:B-1234-:R-:W-:Y:S05]  /*63f0*/  @!P0 BRA `(.L_x_162) ;  /* 0x0000000000288947 */ /* 0x01efea0003800000 */
        /* <DEDUP_REMOVED lines=10> */
.L_x_162:
[-CC-:B------:R-:W-:Y:S01]  /*64a0*/  SHF.R.U64 R101, R8, R0.reuse, R9.reuse ;  /* 0x0000000008657219 */ /* 0x180fe20000001209 */
[----:B------:R-:W0:Y:S01]  /*64b0*/  LDC.64 R26, c[0x0][0x640] ;  /* 0x00019000ff1a7b82 */ /* 0x000e220000000a00 */
[----:B------:R-:W-:Y:S01]  /*64c0*/  SHF.R.U32.HI R0, RZ, R0, R9 ;  /* 0x00000000ff007219 */ /* 0x000fe20000011609 */
[----:B------:R-:W-:Y:S01]  /*64d0*/  ULDC UR4, c[0x0][0x150] ;  /* 0x0000540000047ab9 */ /* 0x000fe20000000800 */
[----:B------:R-:W-:Y:S02]  /*64e0*/  IADD3 R3, P0, RZ, -R101, RZ ;  /* 0x80000065ff037210 */ /* 0x000fe40007f1e0ff */
[----:B------:R-:W-:-:S03]  /*64f0*/  I2FP.F32.U32 R7, R12 ;  /* 0x0000000c00077245 */ /* 0x000fc60000201000 */
[----:B------:R-:W1:Y:S01]  /*6500*/  LDC R6, c[0x0][0x618] ;  /* 0x00018600ff067b82 */ /* 0x000e620000000800 */
[----:B------:R-:W-:Y:S02]  /*6510*/  IMAD.X R5, RZ, RZ, ~R0, P0 ;  /* 0x000000ffff057224 */ /* 0x000fe400000e0e00 */
[----:B------:R-:W-:Y:S01]  /*6520*/  FMUL R7, R7, UR4 ;  /* 0x0000000407077c20 */ /* 0x000fe20008400000 */
[----:B------:R-:W-:Y:S01]  /*6530*/  ULDC UR4, c[0x0][0x154] ;  /* 0x0000550000047ab9 */ /* 0x000fe20000000800 */
[-C--:B------:R-:W-:Y:S02]  /*6540*/  IMAD R0, R5, R14.reuse, RZ ;  /* 0x0000000e05007224 */ /* 0x080fe400078e02ff */
[C---:B------:R-:W-:Y:S01]  /*6550*/  IMAD.WIDE.U32 R4, R3.reuse, R14, R16 ;  /* 0x0000000e03047225 */ /* 0x040fe200078e0010 */
[----:B------:R-:W2:Y:S01]  /*6560*/  LDC R8, c[0x0][0x608] ;  /* 0x00018200ff087b82 */ /* 0x000ea20000000800 */
[----:B------:R-:W3:Y:S02]  /*6570*/  F2I.U32.TRUNC.NTZ R7, R7 ;  /* 0x0000000700077305 */ /* 0x000ee4000020f000 */
[----:B------:R-:W-:Y:S01]  /*6580*/  IMAD R3, R3, R15, R0 ;  /* 0x0000000f03037224 */ /* 0x000fe200078e0200 */
[----:B------:R-:W-:-:S03]  /*6590*/  I2FP.F32.U32 R0, R20 ;  /* 0x0000001400007245 */ /* 0x000fc60000201000 */
[----:B------:R-:W-:Y:S01]  /*65a0*/  IMAD.IADD R3, R5, 0x1, R3 ;  /* 0x0000000105037824 */ /* 0x000fe200078e0203 */
[----:B------:R-:W4:Y:S01]  /*65b0*/  LDC R11, c[0x0][0x658] ;  /* 0x00019600ff0b7b82 */ /* 0x000f220000000800 */
[----:B0-----:R-:W-:-:S04]  /*65c0*/  ISETP.NE.U32.AND P0, PT, R26, RZ, PT ;  /* 0x000000ff1a00720c */ /* 0x001fc80003f05070 */
[----:B------:R-:W-:-:S03]  /*65d0*/  ISETP.NE.AND.EX P0, PT, R27, RZ, PT, P0 ;  /* 0x000000ff1b00720c */ /* 0x000fc60003f05300 */
[----:B------:R-:W0:Y:S01]  /*65e0*/  LDC R9, c[0x0][0x144] ;  /* 0x00005100ff097b82 */ /* 0x000e220000000800 */
[-C--:B-1----:R-:W-:Y:S01]  /*65f0*/  SHF.R.U64 R10, R4, R6.reuse, R3 ;  /* 0x00000006040a7219 */ /* 0x082fe20000001203 */
[----:B---3--:R-:W-:Y:S01]  /*6600*/  IMAD.MOV R7, RZ, RZ, -R7 ;  /* 0x000000ffff077224 */ /* 0x008fe200078e0a07 */
[----:B------:R-:W-:Y:S01]  /*6610*/  SHF.R.U32.HI R3, RZ, R6, R3 ;  /* 0x00000006ff037219 */ /* 0x000fe20000011603 */
[----:B------:R-:W-:-:S04]  /*6620*/  FMUL R6, R0, UR4 ;  /* 0x0000000400067c20 */ /* 0x000fc80008400000 */
[----:B------:R-:W1:Y:S01]  /*6630*/  LDC R21, c[0x0][0x148] ;  /* 0x00005200ff157b82 */ /* 0x000e620000000800 */
[----:B------:R3:W0:Y:S01]  /*6640*/  F2I.U32.TRUNC.NTZ R14, R6 ;  /* 0x00000006000e7305 */ /* 0x000622000020f000 */
[-CC-:B--2---:R-:W-:Y:S02]  /*6650*/  SHF.R.U64 R13, R10, R8.reuse, R3.reuse ;  /* 0x000000080a0d7219 */ /* 0x184fe40000001203 */
[----:B------:R-:W-:-:S04]  /*6660*/  SHF.R.U32.HI R0, RZ, R8, R3 ;  /* 0x00000008ff007219 */ /* 0x000fc80000011603 */
[----:B-----5:R-:W2:Y:S01]  /*6670*/  LDC R24, c[0x0][0x648] ;  /* 0x00019200ff187b82 */ /* 0x020ea20000000800 */
[-CC-:B----4-:R-:W-:Y:S02]  /*6680*/  SHF.R.U64 R15, R13, R11.reuse, R0.reuse ;  /* 0x0000000b0d0f7219 */ /* 0x190fe40000001200 */
[----:B------:R-:W-:-:S03]  /*6690*/  SHF.R.U32.HI R5, RZ, R11, R0 ;  /* 0x0000000bff057219 */ /* 0x000fc60000011600 */
[----:B------:R-:W-:Y:S02]  /*66a0*/  IMAD.MOV.U32 R4, RZ, RZ, R15 ;  /* 0x000000ffff047224 */ /* 0x000fe400078e000f */
[----:B------:R-:W4:Y:S01]  /*66b0*/  LDC R28, c[0x0][0x638] ;  /* 0x00018e00ff1c7b82 */ /* 0x000f220000000800 */
[----:B0-----:R-:W-:-:S07]  /*66c0*/  IMAD R25, R9, R7, R12 ;  /* 0x0000000709197224 */ /* 0x001fce00078e020c */
[----:B------:R-:W0:Y:S08]  /*66d0*/  LDC R29, c[0x0][0x610] ;  /* 0x00018400ff1d7b82 */ /* 0x000e300000000800 */
[----:B------:R-:W0:Y:S01]  /*66e0*/  LDC R30, c[0x0][0x600] ;  /* 0x00018000ff1e7b82 */ /* 0x000e220000000800 */
[----:B-123--:R-:W-:Y:S05]  /*66f0*/  @!P0 BRA `(.L_x_163) ;  /* 0x0000000000288947 */ /* 0x00efea0003800000 */
[----:B------:R-:W1:Y:S02]  /*6700*/  LDC R0, c[0x0][0x64c] ;  /* 0x00019300ff007b82 */ /* 0x000e640000000800 */
[----:B-1----:R-:W-:-:S05]  /*6710*/  IADD3 R3, P0, R15, R0, RZ ;  /* 0x000000000f037210 */ /* 0x002fca0007f1e0ff */
        /* <DEDUP_REMOVED lines=8> */
.L_x_163:
[----:B------:R-:W-:Y:S01]  /*67a0*/  ISETP.NE.AND P0, PT, R2, 0x1, PT ;  /* 0x000000010200780c */ /* 0x000fe20003f05270 */
[----:B------:R-:W-:Y:S01]  /*67b0*/  IMAD.MOV R14, RZ, RZ, -R14 ;  /* 0x000000ffff0e7224 */ /* 0x000fe200078e0a0e */
[----:B------:R-:W-:Y:S02]  /*67c0*/  SHF.R.U64 R3, R4, R24, R5 ;  /* 0x0000001804037219 */ /* 0x000fe40000001205 */
[----:B------:R-:W-:Y:S02]  /*67d0*/  LOP3.LUT R0, R13, R98, RZ, 0xc0, !PT ;  /* 0x000000620d007212 */ /* 0x000fe400078ec0ff */
[----:B------:R-:W-:Y:S01]  /*67e0*/  LOP3.LUT R10, R10, R97, RZ, 0xc0, !PT ;  /* 0x000000610a0a7212 */ /* 0x000fe200078ec0ff */
[----:B------:R-:W-:Y:S02]  /*67f0*/  IMAD.MOV R4, RZ, RZ, -R3 ;  /* 0x000000ffff047224 */ /* 0x000fe400078e0a03 */
[----:B------:R-:W-:Y:S02]  /*6800*/  IMAD R0, R93, R3, R0 ;  /* 0x000000035d007224 */ /* 0x000fe400078e0200 */
[----:B----4-:R-:W-:-:S02]  /*6810*/  IMAD R3, R4, R28, R15 ;  /* 0x0000001c04037224 */ /* 0x010fc400078e020f */
[----:B------:R-:W-:Y:S02]  /*6820*/  @P0 IMAD R25, R21, R14, R20 ;  /* 0x0000000e15190224 */ /* 0x000fe400078e0214 */
[----:B0-----:R-:W-:Y:S02]  /*6830*/  IMAD R5, R3, R30, R10 ;  /* 0x0000001e03057224 */ /* 0x001fe400078e020a */
[----:B------:R-:W-:Y:S02]  /*6840*/  IMAD R0, R0, R29, R25 ;  /* 0x0000001d00007224 */ /* 0x000fe400078e0219 */
[----:B------:R-:W-:-:S03]  /*6850*/  IMAD.MOV.U32 R4, RZ, RZ, 0x1 ;  /* 0x00000001ff047424 */ /* 0x000fc600078e00ff */
[----:B------:R-:W-:Y:S02]  /*6860*/  SEL R100, R5, R0, !P0 ;  /* 0x0000000005647207 */ /* 0x000fe40004000000 */
[----:B------:R-:W-:Y:S02]  /*6870*/  PRMT R3, R4, 0x7610, R3 ;  /* 0x0000761004037816 */ /* 0x000fe40000000003 */
[----:B------:R-:W-:-:S07]  /*6880*/  SEL R0, R0, R5, !P0 ;  /* 0x0000000500007207 */ /* 0x000fce0004000000 */
.L_x_161:
[----:B------:R-:W-:Y:S01]  /*6890*/  UIMAD.WIDE.U32 UR4, UR41, 0x24924925, URZ ;  /* 0x24924925290478a5 */ /* 0x000fe2000f8e003f */
[----:B------:R-:W-:Y:S01]  /*68a0*/  LOP3.LUT P0, RZ, R3, 0xff, RZ, 0xc0, !PT ;  /* 0x000000ff03ff7812 */ /* 0x000fe2000780c0ff */
[----:B------:R-:W-:Y:S02]  /*68b0*/  IMAD.MOV.U32 R103, RZ, RZ, R0 ;  /* 0x000000ffff677224 */ /* 0x000fe400078e0000 */
[----:B------:R-:W-:-:S04]  /*68c0*/  UIADD3 UR4, UR41, -UR5, URZ ;  /* 0x8000000529047290 */ /* 0x000fc8000fffe03f */
[----:B------:R-:W-:-:S04]  /*68d0*/  ULEA.HI UR4, UR4, UR5, URZ, 0x1f ;  /* 0x0000000504047291 */ /* 0x000fc8000f8ff83f */
[----:B------:R-:W-:-:S04]  /*68e0*/  USHF.R.U32.HI UR4, URZ, 0x2, UR4 ;  /* 0x000000023f047899 */ /* 0x000fc80008011604 */
[----:B------:R-:W-:Y:S01]  /*68f0*/  UIMAD UR41, UR4, -0x7, UR41 ;  /* 0xfffffff9042978a4 */ /* 0x000fe2000f8e0229 */
[----:B------:R-:W-:Y:S11]  /*6900*/  @P0 BRA `(.L_x_164) ;  /* 0xffffffa800f40947 */ /* 0x000ff6000383ffff */
[----:B------:R-:W-:Y:S05]  /*6910*/  EXIT ;  /* 0x000000000000794d */ /* 0x000fea0003800000 */
.L_x_7:
        /* <DEDUP_REMOVED lines=26> */
.L_x_166:
[----:B------:R-:W0:Y:S01]  /*6ac0*/  LDC.64 R28, c[0x0][0x640] ;  /* 0x00019000ff1c7b82 */ /* 0x000e220000000a00 */
[-CC-:B------:R-:W-:Y:S01]  /*6ad0*/  SHF.R.U64 R21, R14, R8.reuse, R15.reuse ;  /* 0x000000080e157219 */ /* 0x180fe2000000120f */
[----:B------:R-:W-:Y:S01]  /*6ae0*/  IMAD.MOV.U32 R31, RZ, RZ, 0x1 ;  /* 0x00000001ff1f7424 */ /* 0x000fe200078e00ff */
[----:B------:R-:W-:Y:S02]  /*6af0*/  SHF.R.U32.HI R7, RZ, R8, R15 ;  /* 0x00000008ff077219 */ /* 0x000fe4000001160f */
[----:B------:R-:W-:-:S03]  /*6b00*/  IADD3 R13, P0, RZ, -R21, RZ ;  /* 0x80000015ff0d7210 */ /* 0x000fc60007f1e0ff */
[----:B------:R-:W1:Y:S02]  /*6b10*/  LDC R12, c[0x0][0x618] ;  /* 0x00018600ff0c7b82 */ /* 0x000e640000000800 */
[----:B------:R-:W-:Y:S02]  /*6b20*/  IMAD.X R7, RZ, RZ, ~R7, P0 ;  /* 0x000000ffff077224 */ /* 0x000fe400000e0e07 */
[----:B------:R-:W-:-:S04]  /*6b30*/  IMAD.WIDE.U32 R10, R13, R24, R16 ;  /* 0x000000180d0a7225 */ /* 0x000fc800078e0010 */
[----:B------:R-:W2:Y:S01]  /*6b40*/  LDC R14, c[0x0][0x608] ;  /* 0x00018200ff0e7b82 */ /* 0x000ea20000000800 */
[----:B------:R-:W-:-:S04]  /*6b50*/  IMAD R8, R7, R24, RZ ;  /* 0x0000001807087224 */ /* 0x000fc800078e02ff */
[----:B------:R-:W-:-:S03]  /*6b60*/  IMAD R7, R13, R25, R8 ;  /* 0x000000190d077224 */ /* 0x000fc600078e0208 */
[----:B------:R-:W3:Y:S01]  /*6b70*/  LDC R26, c[0x0][0x658] ;  /* 0x00019600ff1a7b82 */ /* 0x000ee20000000800 */
[----:B------:R-:W-:Y:S01]  /*6b80*/  IMAD.IADD R7, R11, 0x1, R7 ;  /* 0x000000010b077824 */ /* 0x000fe200078e0207 */
[----:B0-----:R-:W-:Y:S01]  /*6b90*/  ISETP.NE.U32.AND P0, PT, R28, RZ, PT ;  /* 0x000000ff1c00720c */ /* 0x001fe20003f05070 */
[----:B------:R-:W-:-:S03]  /*6ba0*/  IMAD.MOV.U32 R11, RZ, RZ, -0x1 ;  /* 0xffffffffff0b7424 */ /* 0x000fc600078e00ff */
        /* <DEDUP_REMOVED lines=8> */
[-C--:B---3--:R-:W-:Y:S02]  /*6c30*/  SHF.L.U32 R10, R11, R26.reuse, RZ ;  /* 0x0000001a0b0a7219 */ /* 0x088fe400000006ff */
[--C-:B------:R-:W-:Y:S02]  /*6c40*/  SHF.R.U64 R24, R22, R26, R7.reuse ;  /* 0x0000001a16187219 */ /* 0x100fe40000001207 */
[----:B------:R-:W-:Y:S02]  /*6c50*/  LOP3.LUT R33, RZ, R10, RZ, 0x33, !PT ;  /* 0x0000000aff217212 */ /* 0x000fe400078e33ff */
[----:B------:R-:W-:Y:S01]  /*6c60*/  SHF.R.U32.HI R11, RZ, R26, R7 ;  /* 0x0000001aff0b7219 */ /* 0x000fe20000011607 */
[----:B------:R-:W3:Y:S01]  /*6c70*/  LDC R30, c[0x0][0x610] ;  /* 0x00018400ff1e7b82 */ /* 0x000ee20000000800 */
[----:B------:R-:W-:Y:S01]  /*6c80*/  IMAD.MOV.U32 R10, RZ, RZ, R24 ;  /* 0x000000ffff0a7224 */ /* 0x000fe200078e0018 */
[----:B------:R-:W-:Y:S06]  /*6c90*/  @!P0 BRA `(.L_x_167) ;  /* 0x0000000000288947 */ /* 0x000fec0003800000 */
        /* <DEDUP_REMOVED lines=10> */
.L_x_167:
[----:B------:R-:W-:Y:S02]  /*6d40*/  ISETP.NE.AND P0, PT, R2, 0x1, PT ;  /* 0x000000010200780c */ /* 0x000fe40003f05270 */
[----:B-1----:R-:W-:Y:S01]  /*6d50*/  SHF.R.U64 R8, R10, R8, R11 ;  /* 0x000000080a087219 */ /* 0x002fe2000000120b */
[----:B0-----:R-:W-:Y:S01]  /*6d60*/  VIADD R11, R25, 0xffffffff ;  /* 0xffffffff190b7836 */ /* 0x001fe20000000000 */
[----:B------:R-:W-:Y:S02]  /*6d70*/  SHF.L.U32 R31, R31, R26, RZ ;  /* 0x0000001a1f1f7219 */ /* 0x000fe400000006ff */
[----:B------:R-:W-:Y:S01]  /*6d80*/  LOP3.LUT R5, R22, R33, RZ, 0xc0, !PT ;  /* 0x0000002116057212 */ /* 0x000fe200078ec0ff */
[----:B------:R-:W-:-:S04]  /*6d90*/  IMAD.MOV R7, RZ, RZ, -R8 ;  /* 0x000000ffff077224 */ /* 0x000fc800078e0a08 */
[----:B------:R-:W-:Y:S02]  /*6da0*/  IMAD R5, R31, R8, R5 ;  /* 0x000000081f057224 */ /* 0x000fe400078e0205 */
[----:B------:R-:W-:Y:S01]  /*6db0*/  @P0 IMAD R6, R9, R23, R4 ;  /* 0x0000001709060224 */ /* 0x000fe200078e0204 */
[----:B------:R-:W-:Y:S01]  /*6dc0*/  LOP3.LUT R9, R20, R11, RZ, 0xc0, !PT ;  /* 0x0000000b14097212 */ /* 0x000fe200078ec0ff */
[----:B--2---:R-:W-:Y:S02]  /*6dd0*/  IMAD R4, R7, R27, R24 ;  /* 0x0000001b07047224 */ /* 0x004fe400078e0218 */
[----:B---3--:R-:W-:Y:S02]  /*6de0*/  IMAD R6, R5, R30, R6 ;  /* 0x0000001e05067224 */ /* 0x008fe400078e0206 */
[----:B------:R-:W-:Y:S02]  /*6df0*/  IMAD R5, R4, R25, R9 ;  /* 0x0000001904057224 */ /* 0x000fe400078e0209 */
[----:B------:R-:W-:-:S02]  /*6e00*/  IMAD.MOV.U32 R8, RZ, RZ, 0x1 ;  /* 0x00000001ff087424 */ /* 0x000fc400078e00ff */
[----:B------:R-:W-:Y:S01]  /*6e10*/  IMAD.MOV.U32 R7, RZ, RZ, R21 ;  /* 0x000000ffff077224 */ /* 0x000fe200078e0015 */
[----:B------:R-:W-:Y:S02]  /*6e20*/  SEL R19, R5, R6, !P0 ;  /* 0x0000000605137207 */ /* 0x000fe40004000000 */
[----:B------:R-:W-:-:S07]  /*6e30*/  SEL R12, R6, R5, !P0 ;  /* 0x00000005060c7207 */ /* 0x000fce0004000000 */
.L_x_165:
[----:B------:R-:W-:-:S08]  /*6e40*/  NOP ;  /* 0x0000000000007918 */ /* 0x000fd00000000000 */
[----:B------:R-:W0:-:S00]  /*6e50*/  USETMAXREG.DEALLOC.CTAPOOL 0x28 ;  /* 0x00000028000079c8 */ /* 0x000e0000080e0500 */
[----:B0-----:R-:W-:-:S13]  /*6e60*/  ISETP.NE.AND P0, PT, R3, RZ, PT ;  /* 0x000000ff0300720c */ /* 0x001fda0003f05270 */
[----:B------:R-:W-:Y:S05]  /*6e70*/  @P0 EXIT ;  /* 0x000000000000094d */ /* 0x000fea0003800000 */
[----:B------:R-:W-:Y:S01]  /*6e80*/  LOP3.LUT P0, RZ, R8, 0xff, RZ, 0xc0, !PT ;  /* 0x000000ff08ff7812 */ /* 0x000fe2000780c0ff */
[----:B------:R-:W-:Y:S02]  /*6e90*/  IMAD.MOV.U32 R3, RZ, RZ, 0x1 ;  /* 0x00000001ff037424 */ /* 0x000fe400078e00ff */
[----:B------:R-:W-:-:S10]  /*6ea0*/  IMAD.MOV.U32 R13, RZ, RZ, RZ ;  /* 0x000000ffff0d7224 */ /* 0x000fd400078e00ff */
[----:B------:R-:W-:Y:S05]  /*6eb0*/  @!P0 BRA `(.L_x_168) ;  /* 0x0000000c00908947 */ /* 0x000fea0003800000 */
[----:B------:R-:W0:Y:S01]  /*6ec0*/  LDC R3, c[0x0][0x28c] ;  /* 0x0000a300ff037b82 */ /* 0x000e220000000800 */
[----:B------:R-:W-:Y:S01]  /*6ed0*/  UMOV UR7, 0x1 ;  /* 0x0000000100077882 */ /* 0x000fe20000000000 */
[----:B------:R-:W-:Y:S01]  /*6ee0*/  ULDC UR14, c[0x0][0x658] ;  /* 0x00019600000e7ab9 */ /* 0x000fe20000000800 */
[----:B------:R-:W-:Y:S01]  /*6ef0*/  UMOV UR6, 0xffffffff ;  /* 0xffffffff00067882 */ /* 0x000fe20000000000 */
[----:B------:R-:W-:Y:S01]  /*6f00*/  BSSY B0, `(.L_x_168) ;  /* 0x00000df000007945 */ /* 0x000fe20003800000 */
[----:B------:R-:W-:Y:S01]  /*6f10*/  USHF.L.U32 UR6, UR6, UR14, URZ ;  /* 0x0000000e06067299 */ /* 0x000fe2000800063f */
[----:B------:R-:W-:Y:S01]  /*6f20*/  IMAD.MOV.U32 R11, RZ, RZ, 0x1 ;  /* 0x00000001ff0b7424 */ /* 0x000fe200078e00ff */
[----:B------:R-:W-:Y:S01]  /*6f30*/  LOP3.LUT R10, R18, 0x2, RZ, 0xfc, !PT ;  /* 0x00000002120a7812 */ /* 0x000fe200078efcff */
[----:B------:R-:W1:Y:S01]  /*6f40*/  S2UR UR5, SR_CgaCtaId ;  /* 0x00000000000579c3 */ /* 0x000e620000008800 */
[----:B------:R-:W-:Y:S01]  /*6f50*/  IMAD.MOV.U32 R13, RZ, RZ, RZ ;  /* 0x000000ffff0d7224 */ /* 0x000fe200078e00ff */
[----:B------:R-:W-:Y:S01]  /*6f60*/  ULDC UR13, c[0x0][0x600] ;  /* 0x00018000000d7ab9 */ /* 0x000fe20000000800 */
[----:B------:R-:W-:Y:S01]  /*6f70*/  UMOV UR23, 0x5 ;  /* 0x0000000500177882 */ /* 0x000fe20000000000 */
[----:B------:R-:W-:-:S02]  /*6f80*/  UIADD3 UR13, UR13, -0x1, URZ ;  /* 0xffffffff0d0d7890 */ /* 0x000fc4000fffe03f */
[----:B------:R-:W-:Y:S02]  /*6f90*/  USHF.L.U32 UR14, UR7, UR14, URZ ;  /* 0x0000000e070e7299 */ /* 0x000fe4000800063f */
[----:B------:R-:W-:Y:S01]  /*6fa0*/  ULOP3.LUT UR21, URZ, UR6, URZ, 0x33, !UPT ;  /* 0x000000063f157292 */ /* 0x000fe2000f8e333f */
[----:B------:R-:W-:Y:S01]  /*6fb0*/  ULDC.64 UR30, c[0x0][0x198] ;  /* 0x00006600001e7ab9 */ /* 0x000fe20000000a00 */
[----:B0-----:R-:W-:-:S05]  /*6fc0*/  VIADD R3, R3, 0x3f ;  /* 0x0000003f03037836 */ /* 0x001fca0000000000 */
[----:B------:R-:W-:Y:S01]  /*6fd0*/  SHF.R.S32.HI R4, RZ, 0x1f, R3 ;  /* 0x0000001fff047819 */ /* 0x000fe20000011403 */
[----:B-1----:R-:W-:-:S03]  /*6fe0*/  ULOP3.LUT UR4, UR5, 0x1, URZ, 0xc0, !UPT ;  /* 0x0000000105047892 */ /* 0x002fc6000f8ec03f */
[----:B------:R-:W-:Y:S01]  /*6ff0*/  LEA.HI R4, R4, R3, RZ, 0x6 ;  /* 0x0000000304047211 */ /* 0x000fe200078f30ff */
[----:B------:R-:W-:Y:S01]  /*7000*/  USHF.R.U32.HI UR34, URZ, 0x1, UR5 ;  /* 0x000000013f227899 */ /* 0x000fe20008011605 */
[----:B------:R-:W-:Y:S01]  /*7010*/  IMAD.MOV.U32 R3, RZ, RZ, 0x1 ;  /* 0x00000001ff037424 */ /* 0x000fe200078e00ff */
[----:B------:R-:W-:Y:S01]  /*7020*/  USHF.L.U32 UR15, UR5, 0x6, URZ ;  /* 0x00000006050f7899 */ /* 0x000fe2000800063f */
[----:B------:R-:W-:Y:S01]  /*7030*/  SHF.R.S32.HI R8, RZ, 0x6, R4 ;  /* 0x00000006ff087819 */ /* 0x000fe20000011404 */
[----:B------:R-:W-:Y:S02]  /*7040*/  USHF.L.U32 UR35, UR5, 0xc, URZ ;  /* 0x0000000c05237899 */ /* 0x000fe4000800063f */
[----:B------:R-:W-:Y:S02]  /*7050*/  ULOP3.LUT UR5, UR5, 0xfffffffe, URZ, 0xc0, !UPT ;  /* 0xfffffffe05057892 */ /* 0x000fe4000f8ec03f */
[----:B------:R-:W-:Y:S01]  /*7060*/  UISETP.GT.U32.AND UP0, UPT, UR4, 0xffff, UPT ;  /* 0x0000ffff0400788c */ /* 0x000fe2000bf04070 */
[----:B------:R-:W-:Y:S01]  /*7070*/  VIADD R9, R8, 0x1 ;  /* 0x0000000108097836 */ /* 0x000fe20000000000 */
[----:B------:R-:W-:-:S02]  /*7080*/  USHF.L.U32 UR22, UR7, UR5, URZ ;  /* 0x0000000507167299 */ /* 0x000fc4000800063f */
[----:B------:R-:W-:Y:S02]  /*7090*/  ULOP3.LUT UR5, UR5, 0x1, URZ, 0xfc, !UPT ;  /* 0x0000000105057892 */ /* 0x000fe4000f8efc3f */
[----:B------:R-:W-:Y:S02]  /*70a0*/  USEL UR4, UR4, 0xffff, !UP0 ;  /* 0x0000ffff04047887 */ /* 0x000fe4000c000000 */
[----:B------:R-:W-:Y:S02]  /*70b0*/  USHF.L.U32 UR5, UR7, UR5, URZ ;  /* 0x0000000507057299 */ /* 0x000fe4000800063f */
[----:B------:R-:W-:Y:S02]  /*70c0*/  ULOP3.LUT UR4, UR4, 0xffff, URZ, 0xc0, !UPT ;  /* 0x0000ffff04047892 */ /* 0x000fe4000f8ec03f */
[----:B------:R-:W-:Y:S02]  /*70d0*/  USHF.L.U32 UR38, UR34, 0x5, URZ ;  /* 0x0000000522267899 */ /* 0x000fe4000800063f */
[----:B------:R-:W-:-:S02]  /*70e0*/  ULOP3.LUT UR15, UR15, 0x40, URZ, 0xc0, !UPT ;  /* 0x000000400f0f7892 */ /* 0x000fc4000f8ec03f */
[----:B------:R-:W-:Y:S02]  /*70f0*/  ULOP3.LUT UR22, UR22, UR5, URZ, 0xfc, !UPT ;  /* 0x0000000516167292 */ /* 0x000fe4000f8efc3f */
[----:B------:R-:W-:-:S12]  /*7100*/  USHF.L.U32 UR23, UR23, UR4, URZ ;  /* 0x0000000417177299 */ /* 0x000fd8000800063f */
.L_x_179:
[----:B------:R-:W-:-:S03]  /*7110*/  UMOV UR4, 0xffffffff ;  /* 0xffffffff00047882 */ /* 0x000fc60000000000 */
[----:B------:R-:W-:Y:S05]  /*7120*/  BRA.DIV UR4, `(.L_x_169) ;  /* 0x0000001204487947 */ /* 0x000fea000b800000 */
[----:B------:R-:W-:-:S13]  /*7130*/  ELECT P6, URZ, PT ;  /* 0x00000000003f782f */ /* 0x000fda00038c0000 */
.L_x_193:
[----:B------:R-:W-:Y:S04]  /*7140*/  BSSY B1, `(.L_x_170) ;  /* 0x0000046000017945 */ /* 0x000fe80003800000 */
[----:B------:R-:W-:Y:S05]  /*7150*/  @!P6 BRA `(.L_x_171) ;  /* 0x000000040010e947 */ /* 0x000fea0003800000 */
[----:B------:R-:W0:Y:S02]  /*7160*/  LDC R4, c[0x0][0x28c] ;  /* 0x0000a300ff047b82 */ /* 0x000e240000000800 */
[----:B0-----:R-:W-:-:S13]  /*7170*/  ISETP.GE.AND P0, PT, R4, 0x1, PT ;  /* 0x000000010400780c */ /* 0x001fda0003f06270 */
[----:B------:R-:W-:Y:S05]  /*7180*/  @!P0 BRA `(.L_x_171) ;  /* 0x0000000400048947 */ /* 0x000fea0003800000 */
[----:B------:R-:W-:Y:S01]  /*7190*/  IMAD.SHL.U32 R15, R12, 0x80, RZ ;  /* 0x000000800c0f7824 */ /* 0x000fe200078e00ff */
[----:B------:R-:W-:Y:S01]  /*71a0*/  LEA R19, R19, UR15, 0x7 ;  /* 0x0000000f13137c11 */ /* 0x000fe2000f8e38ff */
[----:B------:R-:W-:Y:S02]  /*71b0*/  IMAD.MOV.U32 R20, RZ, RZ, RZ ;  /* 0x000000ffff147224 */ /* 0x000fe400078e00ff */
[----:B------:R-:W-:Y:S02]  /*71c0*/  IMAD.U32 R22, RZ, RZ, UR38 ;  /* 0x00000026ff167e24 */ /* 0x000fe4000f8e00ff */
[----:B------:R-:W-:Y:S02]  /*71d0*/  IMAD.MOV.U32 R4, RZ, RZ, R9 ;  /* 0x000000ffff047224 */ /* 0x000fe400078e0009 */
[----:B------:R-:W-:Y:S02]  /*71e0*/  IMAD.MOV.U32 R5, RZ, RZ, R3 ;  /* 0x000000ffff057224 */ /* 0x000fe400078e0003 */
[----:B------:R-:W-:-:S02]  /*71f0*/  IMAD.MOV.U32 R6, RZ, RZ, R13 ;  /* 0x000000ffff067224 */ /* 0x000fc400078e000d */
[----:B------:R-:W-:-:S07]  /*7200*/  VIADD R24, R15, 0x40 ;  /* 0x000000400f187836 */ /* 0x000fce0000000000 */
.L_x_174:
[----:B------:R-:W0:Y:S01]  /*7210*/  S2R R21, SR_CgaCtaId ;  /* 0x0000000000157919 */ /* 0x000e220000008800 */
[----:B------:R-:W-:Y:S02]  /*7220*/  MOV R12, 0x400 ;  /* 0x00000400000c7802 */ /* 0x000fe40000000f00 */
[----:B------:R-:W-:-:S13]  /*7230*/  ISETP.NE.AND P1, PT, R0, RZ, PT ;  /* 0x000000ff0000720c */ /* 0x000fda0003f25270 */
[----:B------:R-:W1:Y:S01]  /*7240*/  @!P1 LDC R14, c[0x0][0x500] ;  /* 0x00014000ff0e9b82 */ /* 0x000e620000000800 */
[----:B0-----:R-:W-:Y:S02]  /*7250*/  LEA R23, R21, R12, 0x18 ;  /* 0x0000000c15177211 */ /* 0x001fe400078ec0ff */
[----:B------:R-:W-:-:S03]  /*7260*/  SHF.L.U32 R12, R5, 0x1f, RZ ;  /* 0x0000001f050c7819 */ /* 0x000fc600000006ff */
[----:B------:R-:W-:-:S04]  /*7270*/  IMAD R21, R6, 0x8, R23 ;  /* 0x0000000806157824 */ /* 0x000fc800078e0217 */
[----:B------:R-:W0:Y:S02]  /*7280*/  SYNCS.PHASECHK.TRANS64.TRYWAIT P0, [R21+URZ+0x38], R12 ;  /* 0x0000380c150075a7 */ /* 0x000e24000800017f */
[----:B01----:R-:W-:Y:S05]  /*7290*/  @!P0 BRA `(.L_x_172) ;  /* 0x00000010000c8947 */ /* 0x003fea0003800000 */
.L_x_194:
[----:B0-----:R-:W-:Y:S01]  /*72a0*/  PRMT R12, R10, 0x9910, RZ ;  /* 0x000099100a0c7816 */ /* 0x001fe200000000ff */
[----:B------:R0:W-:Y:S03]  /*72b0*/  @!P1 SYNCS.ARRIVE.TRANS64 RZ, [R21+URZ], R14 ;  /* 0x0000000e15ff99a7 */ /* 0x0001e6000800003f */
[----:B------:R-:W-:-:S13]  /*72c0*/  ISETP.NE.AND P0, PT, R12, 0x2, PT ;  /* 0x000000020c00780c */ /* 0x000fda0003f05270 */
[----:B0-----:R-:W-:Y:S05]  /*72d0*/  @P0 BRA `(.L_x_173) ;  /* 0x0000000000040947 */ /* 0x001fea0003800000 */
[----:B------:R-:W-:Y:S01]  /*72e0*/  BPT.TRAP 0x1 ;  /* 0x000000040000795c */ /* 0x000fe20000300000 */
.L_x_173:
[----:B------:R-:W-:Y:S01]  /*72f0*/  R2UR UR8, R6 ;  /* 0x00000000060872ca */ /* 0x000fe200000e0000 */
[----:B------:R-:W-:Y:S01]  /*7300*/  UIADD3 UR6, UP0, UR30, 0xf0, URZ ;  /* 0x000000f01e067890 */ /* 0x000fe2000ff1e03f */
[----:B------:R-:W-:Y:S01]  /*7310*/  R2UR UR12, R23 ;  /* 0x00000000170c72ca */ /* 0x000fe200000e0000 */
[----:B------:R-:W-:Y:S01]  /*7320*/  UPRMT UR29, URZ, 0x5410, UR23 ;  /* 0x000054103f1d7896 */ /* 0x000fe20008000017 */
[----:B------:R-:W-:Y:S01]  /*7330*/  R2UR UR25, R21 ;  /* 0x00000000151972ca */ /* 0x000fe200000e0000 */
[----:B------:R-:W-:Y:S01]  /*7340*/  UIADD3.X UR7, URZ, UR31, URZ, UP0, !UPT ;  /* 0x0000001f3f077290 */ /* 0x000fe200087fe43f */
[----:B------:R-:W-:Y:S01]  /*7350*/  R2UR UR27, R22 ;  /* 0x00000000161b72ca */ /* 0x000fe200000e0000 */
[----:B------:R-:W-:Y:S01]  /*7360*/  VIADD R4, R4, 0xffffffff ;  /* 0xffffffff04047836 */ /* 0x000fe20000000000 */
[----:B------:R-:W-:Y:S01]  /*7370*/  R2UR UR28, R7 ;  /* 0x00000000071c72ca */ /* 0x000fe200000e0000 */
[----:B------:R-:W-:Y:S01]  /*7380*/  UMOV UR4, 0x0 ;  /* 0x0000000000047882 */ /* 0x000fe20000000000 */
[----:B------:R-:W-:Y:S01]  /*7390*/  R2UR UR26, R15 ;  /* 0x000000000f1a72ca */ /* 0x000fe200000e0000 */
[----:B------:R-:W-:Y:S01]  /*73a0*/  UMOV UR5, 0x10000000 ;  /* 0x1000000000057882 */ /* 0x000fe20000000000 */
[----:B------:R-:W-:Y:S01]  /*73b0*/  R2UR UR18, R24 ;  /* 0x00000000181272ca */ /* 0x000fe200000e0000 */
[----:B------:R-:W-:Y:S01]  /*73c0*/  USHF.L.U32 UR8, UR8, 0xd, URZ ;  /* 0x0000000d08087899 */ /* 0x000fe2000800063f */
[----:B------:R-:W-:Y:S01]  /*73d0*/  R2UR UR10, R20 ;  /* 0x00000000140a72ca */ /* 0x000fe200000e0000 */
[----:B------:R-:W-:Y:S01]  /*73e0*/  UIADD3 UR32, UP1, UR30, 0x1f0, URZ ;  /* 0x000001f01e207890 */ /* 0x000fe2000ff3e03f */
[----:B------:R-:W-:Y:S01]  /*73f0*/  R2UR UR11, R19 ;  /* 0x00000000130b72ca */ /* 0x000fe200000e0000 */
[----:B------:R-:W-:Y:S01]  /*7400*/  ULEA UR9, UR34, UR8, 0xb ;  /* 0x0000000822097291 */ /* 0x000fe2000f8e583f */
[----:B------:R-:W-:Y:S01]  /*7410*/  ISETP.GT.AND P1, PT, R4, 0x1, PT ;  /* 0x000000010400780c */ /* 0x000fe20003f24270 */
[----:B------:R-:W-:Y:S01]  /*7420*/  ULOP3.LUT UR8, UR8, 0x1000, UR35, 0xf8, !UPT ;  /* 0x0000100008087892 */ /* 0x000fe2000f8ef823 */
[----:B------:R-:W-:Y:S01]  /*7430*/  VIADD R6, R6, 0x1 ;  /* 0x0000000106067836 */ /* 0x000fe20000000000 */
[----:B------:R-:W-:Y:S01]  /*7440*/  ULEA UR9, UR9, UR12, 0x1 ;  /* 0x0000000c09097291 */ /* 0x000fe2000f8e083f */
[----:B------:R-:W-:Y:S01]  /*7450*/  VIADD R20, R20, 0x40 ;  /* 0x0000004014147836 */ /* 0x000fe20000000000 */
[----:B------:R-:W-:Y:S01]  /*7460*/  ULEA UR8, UR8, UR12, 0x1 ;  /* 0x0000000c08087291 */ /* 0x000fe2000f8e083f */
[----:B------:R-:W-:Y:S01]  /*7470*/  VIADD R22, R22, 0x40 ;  /* 0x0000004016167836 */ /* 0x000fe20000000000 */
[----:B------:R-:W-:Y:S01]  /*7480*/  UIADD3 UR24, UR9, 0x180, URZ ;  /* 0x0000018009187890 */ /* 0x000fe2000fffe03f */
[----:B------:R-:W-:Y:S01]  /*7490*/  ISETP.NE.AND P0, PT, R6, 0x7, PT ;  /* 0x000000070600780c */ /* 0x000fe20003f05270 */
[----:B------:R-:W-:Y:S01]  /*74a0*/  UIADD3 UR16, UR9, 0x2180, URZ ;  /* 0x0000218009107890 */ /* 0x000fe2000fffe03f */
[----:B------:R-:W-:Y:S01]  /*74b0*/  UMOV UR17, UR25 ;  /* 0x0000001900117c82 */ /* 0x000fe20008000000 */
[----:B------:R-:W-:Y:S01]  /*74c0*/  UMOV UR19, UR27 ;  /* 0x0000001b00137c82 */ /* 0x000fe20008000000 */
[----:B------:R-:W-:Y:S01]  /*74d0*/  UMOV UR20, UR28 ;  /* 0x0000001c00147c82 */ /* 0x000fe20008000000 */
[----:B------:R-:W-:Y:S01]  /*74e0*/  UIADD3.X UR33, URZ, UR31, URZ, UP1, !UPT ;  /* 0x0000001f3f217290 */ /* 0x000fe20008ffe43f */
[----:B------:R-:W-:-:S02]  /*74f0*/  SEL R12, RZ, 0x1, P0 ;  /* 0x00000001ff0c7807 */ /* 0x000fc40000000000 */
[----:B------:R-:W-:Y:S01]  /*7500*/  UTMALDG.3D.MULTICAST [UR24], [UR6], UR29, desc[UR4] ;  /* 0x00000418060073b4 */ /* 0x000fe2000801181d */
[----:B------:R-:W-:Y:S01]  /*7510*/  UIADD3 UR8, UR8, 0x1c180, URZ ;  /* 0x0001c18008087890 */ /* 0x000fe2000fffe03f */
[----:B------:R-:W-:Y:S01]  /*7520*/  SEL R6, R6, RZ, P0 ;  /* 0x000000ff06067207 */ /* 0x000fe20000000000 */
[----:B------:R-:W-:Y:S01]  /*7530*/  UMOV UR9, UR25 ;  /* 0x0000001900097c82 */ /* 0x000fe20008000000 */
[----:B------:R-:W-:Y:S01]  /*7540*/  UMOV UR12, UR28 ;  /* 0x0000001c000c7c82 */ /* 0x000fe20008000000 */
[----:B------:R-:W-:Y:S01]  /*7550*/  LOP3.LUT R5, R5, R12, RZ, 0x3c, !PT ;  /* 0x0000000c05057212 */ /* 0x000fe200078e3cff */
[----:B------:R0:W-:Y:S02]  /*7560*/  UTMALDG.3D.MULTICAST [UR16], [UR6], UR29, desc[UR4] ;  /* 0x00000410060073b4 */ /* 0x0001e4000801181d */
[----:B0-----:R-:W-:-:S09]  /*7570*/  UPRMT UR6, URZ, 0x5410, UR22 ;  /* 0x000054103f067896 */ /* 0x001fd20008000016 */
[----:B------:R0:W-:Y:S02]  /*7580*/  UTMALDG.3D.MULTICAST [UR8], [UR32], UR6, desc[UR4] ;  /* 0x00000408200073b4 */ /* 0x0001e40008011806 */
[----:B0-----:R-:W-:Y:S05]  /*7590*/  @P1 BRA `(.L_x_174) ;  /* 0xfffffffc001c1947 */ /* 0x001fea000383ffff */
.L_x_171:
[----:B------:R-:W-:Y:S05]  /*75a0*/  BSYNC B1 ;  /* 0x0000000000017941 */ /* 0x000fea0003800000 */
.L_x_170:
[----:B------:R-:W-:Y:S01]  /*75b0*/  LOP3.LUT P1, RZ, R11, 0xff, RZ, 0xc0, !PT ;  /* 0x000000ff0bff7812 */ /* 0x000fe2000782c0ff */
[C---:B------:R-:W-:Y:S01]  /*75c0*/  IMAD.IADD R13, R8.reuse, 0x1, R13 ;  /* 0x00000001080d7824 */ /* 0x040fe200078e020d */
[----:B------:R-:W-:Y:S01]  /*75d0*/  ULDC.64 UR4, c[0x0][0x650] ;  /* 0x0001940000047ab9 */ /* 0x000fe20000000a00 */
[C---:B------:R-:W-:Y:S01]  /*75e0*/  ISETP.GE.U32.AND P2, PT, R8.reuse, 0x7, PT ;  /* 0x000000070800780c */ /* 0x040fe20003f46070 */
[----:B------:R-:W-:Y:S01]  /*75f0*/  BSSY B1, `(.L_x_175) ;  /* 0x000006d000017945 */ /* 0x000fe20003800000 */
[C---:B------:R-:W-:Y:S01]  /*7600*/  IMAD.WIDE.U32 R4, R13.reuse, 0x24924925, RZ ;  /* 0x249249250d047825 */ /* 0x040fe200078e00ff */
[----:B------:R-:W-:Y:S02]  /*7610*/  ISETP.GT.U32.AND P0, PT, R13, 0x6, PT ;  /* 0x000000060d00780c */ /* 0x000fe40003f04070 */
[----:B------:R-:W-:Y:S01]  /*7620*/  PRMT R11, RZ, 0x7610, R11 ;  /* 0x00007610ff0b7816 */ /* 0x000fe2000000000b */
[----:B------:R-:W-:Y:S01]  /*7630*/  IMAD.MOV.U32 R12, RZ, RZ, -0x1 ;  /* 0xffffffffff0c7424 */ /* 0x000fe200078e00ff */
[----:B------:R-:W-:Y:S01]  /*7640*/  ISETP.LT.U32.AND P0, PT, R8, 0x7, P0 ;  /* 0x000000070800780c */ /* 0x000fe20000701070 */
[----:B------:R-:W-:-:S02]  /*7650*/  IMAD.MOV.U32 R19, RZ, RZ, -0x1 ;  /* 0xffffffffff137424 */ /* 0x000fc400078e00ff */
[----:B------:R-:W0:Y:S01]  /*7660*/  @P1 S2R R7, SR_CgaCtaId ;  /* 0x0000000000071919 */ /* 0x000e220000008800 */
[----:B------:R-:W-:Y:S02]  /*7670*/  SEL R4, RZ, 0x1, !P0 ;  /* 0x00000001ff047807 */ /* 0x000fe40004000000 */
[----:B------:R-:W-:Y:S02]  /*7680*/  IADD3 R16, P0, R16, UR36, RZ ;  /* 0x0000002410107c10 */ /* 0x000fe4000ff1e0ff */
[----:B------:R-:W-:Y:S02]  /*7690*/  @P1 MOV R6, 0x400 ;  /* 0x0000040000061802 */ /* 0x000fe40000000f00 */
[----:B------:R-:W-:Y:S02]  /*76a0*/  IADD3.X R17, R17, UR42, RZ, P0, !PT ;  /* 0x0000002a11117c10 */ /* 0x000fe400087fe4ff */
[----:B------:R-:W-:Y:S02]  /*76b0*/  ISETP.GE.U32.AND P0, PT, R16, UR4, PT ;  /* 0x0000000410007c0c */ /* 0x000fe4000bf06070 */
[----:B------:R-:W-:-:S02]  /*76c0*/  LOP3.LUT R3, R3, R4, RZ, 0x3c, !PT ;  /* 0x0000000403037212 */ /* 0x000fc400078e3cff */
[----:B------:R-:W-:Y:S02]  /*76d0*/  ISETP.GE.U32.AND.EX P0, PT, R17, UR5, PT, P0 ;  /* 0x0000000511007c0c */ /* 0x000fe4000bf06100 */
[----:B0-----:R-:W-:Y:S01]  /*76e0*/  @P1 LEA R6, R7, R6, 0x18 ;  /* 0x0000000607061211 */ /* 0x001fe200078ec0ff */
[----:B------:R-:W-:-:S03]  /*76f0*/  IMAD.IADD R7, R13, 0x1, -R5 ;  /* 0x000000010d077824 */ /* 0x000fc600078e0a05 */
[----:B------:R0:W-:Y:S02]  /*7700*/  @P1 SYNCS.ARRIVE.TRANS64.A1T0 RZ, [R6+URZ+0x88], RZ ;  /* 0x000088ff06ff19a7 */ /* 0x0001e4000810003f */
[----:B------:R-:W-:-:S04]  /*7710*/  LEA.HI R7, R7, R5, RZ, 0x1f ;  /* 0x0000000507077211 */ /* 0x000fc800078ff8ff */
[----:B------:R-:W-:Y:S01]  /*7720*/  SHF.R.U32.HI R4, RZ, 0x2, R7 ;  /* 0x00000002ff047819 */ /* 0x000fe20000011607 */
[----:B------:R-:W-:-:S03]  /*7730*/  IMAD.MOV.U32 R7, RZ, RZ, -0x1 ;  /* 0xffffffffff077424 */ /* 0x000fc600078e00ff */
[--C-:B------:R-:W-:Y:S01]  /*7740*/  @P2 LOP3.LUT R3, R3, 0x1, R4.reuse, 0x78, !PT ;  /* 0x0000000103032812 */ /* 0x100fe200078e7804 */
[----:B------:R-:W-:Y:S01]  /*7750*/  IMAD R13, R4, -0x7, R13 ;  /* 0xfffffff9040d7824 */ /* 0x000fe200078e020d */
[----:B------:R-:W-:Y:S01]  /*7760*/  PRMT R4, RZ, 0x7610, R4 ;  /* 0x00007610ff047816 */ /* 0x000fe20000000004 */
[----:B0-----:R-:W-:Y:S06]  /*7770*/  @P0 BRA `(.L_x_176) ;  /* 0x0000000400500947 */ /* 0x001fec0003800000 */
[----:B------:R-:W0:Y:S01]  /*7780*/  S2R R15, SR_CTAID.X ;  /* 0x00000000000f7919 */ /* 0x000e220000002500 */
[----:B------:R-:W-:Y:S01]  /*7790*/  ULDC.64 UR4, c[0x0][0x628] ;  /* 0x00018a0000047ab9 */ /* 0x000fe20000000a00 */
[----:B------:R-:W1:Y:S01]  /*77a0*/  LDC R20, c[0x0][0x144] ;  /* 0x00005100ff147b82 */ /* 0x000e620000000800 */
[----:B------:R-:W-:Y:S01]  /*77b0*/  ISETP.NE.U32.AND P0, PT, RZ, UR4, PT ;  /* 0x00000004ff007c0c */ /* 0x000fe2000bf05070 */
[----:B------:R-:W2:Y:S01]  /*77c0*/  S2R R12, SR_CTAID.Y ;  /* 0x00000000000c7919 */ /* 0x000ea20000002600 */
[----:B------:R-:W-:Y:S01]  /*77d0*/  ULDC UR6, c[0x0][0x150] ;  /* 0x0000540000067ab9 */ /* 0x000fe20000000800 */
[----:B------:R-:W-:Y:S01]  /*77e0*/  ULDC UR7, c[0x0][0x630] ;  /* 0x00018c0000077ab9 */ /* 0x000fe20000000800 */
[----:B------:R-:W-:Y:S01]  /*77f0*/  ISETP.NE.AND.EX P0, PT, RZ, UR5, PT, P0 ;  /* 0x00000005ff007c0c */ /* 0x000fe2000bf05300 */
[----:B------:R-:W-:Y:S01]  /*7800*/  IMAD.MOV.U32 R4, RZ, RZ, R16 ;  /* 0x000000ffff047224 */ /* 0x000fe200078e0010 */
[----:B0-----:R-:W-:-:S05]  /*7810*/  I2FP.F32.U32 R5, R15 ;  /* 0x0000000f00057245 */ /* 0x001fca0000201000 */
[----:B------:R-:W-:Y:S01]  /*7820*/  FMUL R21, R5, UR6 ;  /* 0x0000000605157c20 */ /* 0x000fe20008400000 */
[----:B------:R-:W-:-:S05]  /*7830*/  IMAD.MOV.U32 R5, RZ, RZ, R17 ;  /* 0x000000ffff057224 */ /* 0x000fca00078e0011 */
[----:B--2---:R-:W-:Y:S05]  /*7840*/  @!P0 BRA `(.L_x_177) ;  /* 0x0000000000288947 */ /* 0x004fea0003800000 */
[----:B------:R-:W-:Y:S02]  /*7850*/  ULDC UR6, c[0x0][0x634] ;  /* 0x00018d0000067ab9 */ /* 0x000fe40000000800 */
[----:B------:R-:W-:-:S05]  /*7860*/  IADD3 R5, P0, R16, UR6, RZ ;  /* 0x0000000610057c10 */ /* 0x000fca000ff1e0ff */
[----:B------:R-:W-:-:S04]  /*7870*/  IMAD.X R19, RZ, RZ, R17, P0 ;  /* 0x000000ffff137224 */ /* 0x000fc800000e0611 */
[----:B------:R-:W-:-:S04]  /*7880*/  IMAD.WIDE.U32 R6, R19, UR4, RZ ;  /* 0x0000000413067c25 */ /* 0x000fc8000f8e00ff */
[----:B------:R-:W-:-:S04]  /*7890*/  IMAD.WIDE.U32 R6, P0, R5, UR5, R6 ;  /* 0x0000000505067c25 */ /* 0x000fc8000f800006 */
[----:B------:R-:W-:-:S04]  /*78a0*/  IMAD.WIDE.U32 R4, R5, UR4, RZ ;  /* 0x0000000405047c25 */ /* 0x000fc8000f8e00ff */
[----:B------:R-:W-:Y:S01]  /*78b0*/  IMAD.MOV.U32 R4, RZ, RZ, R7 ;  /* 0x000000ffff047224 */ /* 0x000fe200078e0007 */
[----:B------:R-:W-:Y:S01]  /*78c0*/  IADD3 RZ, P1, R5, R6, RZ ;  /* 0x0000000605ff7210 */ /* 0x000fe20007f3e0ff */
[----:B------:R-:W-:-:S04]  /*78d0*/  IMAD.X R5, RZ, RZ, RZ, P0 ;  /* 0x000000ffff057224 */ /* 0x000fc800000e06ff */
[----:B------:R-:W-:-:S08]  /*78e0*/  IMAD.WIDE.U32.X R4, R19, UR5, R4, P1 ;  /* 0x0000000513047c25 */ /* 0x000fd000088e0404 */
.L_x_177:
[--C-:B------:R-:W-:Y:S01]  /*78f0*/  SHF.R.U64 R14, R4, UR7, R5.reuse ;  /* 0x00000007040e7c19 */ /* 0x100fe20008001205 */
[----:B------:R-:W0:Y:S01]  /*7900*/  F2I.U32.TRUNC.NTZ R21, R21 ;  /* 0x0000001500157305 */ /* 0x000e22000020f000 */
[----:B------:R-:W-:Y:S01]  /*7910*/  SHF.R.U32.HI R4, RZ, UR7, R5 ;  /* 0x00000007ff047c19 */ /* 0x000fe20008011605 */
[----:B------:R-:W-:Y:S01]  /*7920*/  ULDC.64 UR4, c[0x0][0x620] ;  /* 0x0001880000047ab9 */ /* 0x000fe20000000a00 */
[----:B------:R-:W-:Y:S01]  /*7930*/  IADD3 R7, P0, RZ, -R14, RZ ;  /* 0x8000000eff077210 */ /* 0x000fe20007f1e0ff */
[----:B------:R-:W-:-:S04]  /*7940*/  ULDC.64 UR6, c[0x0][0x640] ;  /* 0x0001900000067ab9 */ /* 0x000fc80000000a00 */
[----:B------:R-:W-:Y:S01]  /*7950*/  IMAD.X R4, RZ, RZ, ~R4, P0 ;  /* 0x000000ffff047224 */ /* 0x000fe200000e0e04 */
[----:B------:R-:W-:-:S03]  /*7960*/  ISETP.NE.U32.AND P0, PT, RZ, UR6, PT ;  /* 0x00000006ff007c0c */ /* 0x000fc6000bf05070 */
[----:B------:R-:W-:Y:S01]  /*7970*/  IMAD R6, R4, UR4, RZ ;  /* 0x0000000404067c24 */ /* 0x000fe2000f8e02ff */
[----:B------:R-:W-:Y:S01]  /*7980*/  ISETP.NE.AND.EX P0, PT, RZ, UR7, PT, P0 ;  /* 0x00000007ff007c0c */ /* 0x000fe2000bf05300 */
[----:B------:R-:W-:Y:S01]  /*7990*/  IMAD.WIDE.U32 R4, R7, UR4, R16 ;  /* 0x0000000407047c25 */ /* 0x000fe2000f8e0010 */
[----:B------:R-:W-:-:S03]  /*79a0*/  ULDC UR4, c[0x0][0x618] ;  /* 0x0001860000047ab9 */ /* 0x000fc60000000800 */
[----:B------:R-:W-:Y:S01]  /*79b0*/  IMAD R7, R7, UR5, R6 ;  /* 0x0000000507077c24 */ /* 0x000fe2000f8e0206 */
[----:B------:R-:W-:Y:S01]  /*79c0*/  ULDC UR5, c[0x0][0x154] ;  /* 0x0000550000057ab9 */ /* 0x000fe20000000800 */
[----:B0-----:R-:W-:Y:S02]  /*79d0*/  IMAD.MOV R6, RZ, RZ, -R21 ;  /* 0x000000ffff067224 */ /* 0x001fe400078e0a15 */
[----:B------:R-:W0:Y:S01]  /*79e0*/  LDC R21, c[0x0][0x148] ;  /* 0x00005200ff157b82 */ /* 0x000e220000000800 */
[----:B------:R-:W-:Y:S02]  /*79f0*/  IMAD.IADD R5, R5, 0x1, R7 ;  /* 0x0000000105057824 */ /* 0x000fe400078e0207 */
[----:B-1----:R-:W-:Y:S01]  /*7a00*/  IMAD R15, R20, R6, R15 ;  /* 0x00000006140f7224 */ /* 0x002fe200078e020f */
[----:B------:R-:W-:Y:S02]  /*7a10*/  I2FP.F32.U32 R6, R12 ;  /* 0x0000000c00067245 */ /* 0x000fe40000201000 */
[----:B------:R-:W-:-:S02]  /*7a20*/  SHF.R.U64 R19, R4, UR4, R5 ;  /* 0x0000000404137c19 */ /* 0x000fc40008001205 */
[----:B------:R-:W-:Y:S01]  /*7a30*/  SHF.R.U32.HI R4, RZ, UR4, R5 ;  /* 0x00000004ff047c19 */ /* 0x000fe20008011605 */
[----:B------:R-:W-:Y:S01]  /*7a40*/  FMUL R6, R6, UR5 ;  /* 0x0000000506067c20 */ /* 0x000fe20008400000 */
[----:B------:R-:W-:Y:S02]  /*7a50*/  ULDC UR4, c[0x0][0x608] ;  /* 0x0001820000047ab9 */ /* 0x000fe40000000800 */
[--C-:B------:R-:W-:Y:S01]  /*7a60*/  SHF.R.U64 R22, R19, UR4, R4.reuse ;  /* 0x0000000413167c19 */ /* 0x100fe20008001204 */
[----:B------:R1:W2:Y:S01]  /*7a70*/  F2I.U32.TRUNC.NTZ R24, R6 ;  /* 0x0000000600187305 */ /* 0x0002a2000020f000 */
[----:B------:R-:W-:Y:S01]  /*7a80*/  SHF.R.U32.HI R5, RZ, UR4, R4 ;  /* 0x00000004ff057c19 */ /* 0x000fe20008011604 */
[----:B------:R-:W-:-:S03]  /*7a90*/  ULDC UR4, c[0x0][0x658] ;  /* 0x0001960000047ab9 */ /* 0x000fc60000000800 */
[--C-:B------:R-:W-:Y:S02]  /*7aa0*/  SHF.R.U64 R20, R22, UR4, R5.reuse ;  /* 0x0000000416147c19 */ /* 0x100fe40008001205 */
[----:B------:R-:W-:-:S03]  /*7ab0*/  SHF.R.U32.HI R23, RZ, UR4, R5 ;  /* 0x00000004ff177c19 */ /* 0x000fc60008011605 */
[----:B------:R-:W-:Y:S02]  /*7ac0*/  IMAD.MOV.U32 R4, RZ, RZ, R20 ;  /* 0x000000ffff047224 */ /* 0x000fe400078e0014 */
[----:B------:R-:W-:Y:S01]  /*7ad0*/  IMAD.MOV.U32 R5, RZ, RZ, R23 ;  /* 0x000000ffff057224 */ /* 0x000fe200078e0017 */
[----:B-1----:R-:W-:Y:S06]  /*7ae0*/  @!P0 BRA `(.L_x_178) ;  /* 0x0000000000288947 */ /* 0x002fec0003800000 */
        /* <DEDUP_REMOVED lines=10> */
.L_x_178:
[----:B------:R-:W-:Y:S01]  /*7b90*/  ISETP.NE.AND P0, PT, R2, 0x1, PT ;  /* 0x000000010200780c */ /* 0x000fe20003f05270 */
[----:B------:R-:W-:Y:S01]  /*7ba0*/  ULDC UR4, c[0x0][0x648] ;  /* 0x0001920000047ab9 */ /* 0x000fe20000000800 */
[----:B------:R-:W-:Y:S01]  /*7bb0*/  LOP3.LUT R22, R22, UR21, RZ, 0xc0, !PT ;  /* 0x0000001516167c12 */ /* 0x000fe2000f8ec0ff */
[----:B--2---:R-:W-:Y:S01]  /*7bc0*/  IMAD.MOV R24, RZ, RZ, -R24 ;  /* 0x000000ffff187224 */ /* 0x004fe200078e0a18 */
[----:B------:R-:W-:Y:S01]  /*7bd0*/  SHF.R.U64 R5, R4, UR4, R5 ;  /* 0x0000000404057c19 */ /* 0x000fe20008001205 */
[----:B------:R-:W-:Y:S01]  /*7be0*/  ULDC UR4, c[0x0][0x638] ;  /* 0x00018e0000047ab9 */ /* 0x000fe20000000800 */
[----:B------:R-:W-:Y:S01]  /*7bf0*/  LOP3.LUT R19, R19, UR13, RZ, 0xc0, !PT ;  /* 0x0000000d13137c12 */ /* 0x000fe2000f8ec0ff */
[----:B------:R-:W-:Y:S01]  /*7c00*/  ULDC UR5, c[0x0][0x610] ;  /* 0x0001840000057ab9 */ /* 0x000fe20000000800 */
[----:B------:R-:W-:Y:S02]  /*7c10*/  IMAD.MOV.U32 R4, RZ, RZ, 0x1 ;  /* 0x00000001ff047424 */ /* 0x000fe400078e00ff */
[----:B------:R-:W-:-:S02]  /*7c20*/  IMAD.MOV R7, RZ, RZ, -R5 ;  /* 0x000000ffff077224 */ /* 0x000fc400078e0a05 */
[----:B------:R-:W-:Y:S02]  /*7c30*/  IMAD R22, R5, UR14, R22 ;  /* 0x0000000e05167c24 */ /* 0x000fe4000f8e0216 */
[----:B0-----:R-:W-:Y:S02]  /*7c40*/  @P0 IMAD R15, R21, R24, R12 ;  /* 0x00000018150f0224 */ /* 0x001fe400078e020c */
[----:B------:R-:W-:Y:S01]  /*7c50*/  IMAD R20, R7, UR4, R20 ;  /* 0x0000000407147c24 */ /* 0x000fe2000f8e0214 */
[----:B------:R-:W-:Y:S01]  /*7c60*/  ULDC UR4, c[0x0][0x600] ;  /* 0x0001800000047ab9 */ /* 0x000fe20000000800 */
[----:B------:R-:W-:Y:S02]  /*7c70*/  IMAD R15, R22, UR5, R15 ;  /* 0x00000005160f7c24 */ /* 0x000fe4000f8e020f */
[----:B------:R-:W-:Y:S02]  /*7c80*/  IMAD R20, R20, UR4, R19 ;  /* 0x0000000414147c24 */ /* 0x000fe4000f8e0213 */
[----:B------:R-:W-:-:S03]  /*7c90*/  IMAD.MOV.U32 R7, RZ, RZ, R14 ;  /* 0x000000ffff077224 */ /* 0x000fc600078e000e */
[----:B------:R-:W-:Y:S02]  /*7ca0*/  SEL R19, R20, R15, !P0 ;  /* 0x0000000f14137207 */ /* 0x000fe40004000000 */
[----:B------:R-:W-:-:S07]  /*7cb0*/  SEL R12, R15, R20, !P0 ;  /* 0x000000140f0c7207 */ /* 0x000fce0004000000 */
.L_x_176:
[----:B------:R-:W-:Y:S05]  /*7cc0*/  BSYNC B1 ;  /* 0x0000000000017941 */ /* 0x000fea0003800000 */
.L_x_175:
[----:B------:R-:W-:-:S13]  /*7cd0*/  LOP3.LUT P0, RZ, R4, 0xff, RZ, 0xc0, !PT ;  /* 0x000000ff04ff7812 */ /* 0x000fda000780c0ff */
[----:B------:R-:W-:Y:S05]  /*7ce0*/  @P0 BRA `(.L_x_179) ;  /* 0xfffffff400080947 */ /* 0x000fea000383ffff */
[----:B------:R-:W-:Y:S05]  /*7cf0*/  BSYNC B0 ;  /* 0x0000000000007941 */ /* 0x000fea0003800000 */
.L_x_168:
[----:B------:R-:W-:-:S03]  /*7d00*/  UMOV UR4, 0xffffffff ;  /* 0xffffffff00047882 */ /* 0x000fc60000000000 */
[----:B------:R-:W-:Y:S05]  /*7d10*/  BRA.DIV UR4, `(.L_x_180) ;  /* 0x0000000604807947 */ /* 0x000fea000b800000 */
[----:B------:R-:W-:-:S13]  /*7d20*/  ELECT P6, URZ, PT ;  /* 0x00000000003f782f */ /* 0x000fda00038c0000 */
.L_x_197:
[----:B------:R-:W-:Y:S04]  /*7d30*/  BSSY B0, `(.L_x_181) ;  /* 0x0000046000007945 */ /* 0x000fe80003800000 */
[----:B------:R-:W-:Y:S05]  /*7d40*/  @!P6 BRA `(.L_x_182) ;  /* 0x000000040010e947 */ /* 0x000fea0003800000 */
[----:B------:R-:W-:-:S04]  /*7d50*/  LOP3.LUT R18, R18, 0x2, RZ, 0xfc, !PT ;  /* 0x0000000212127812 */ /* 0x000fc800078efcff */
[----:B------:R-:W-:-:S13]  /*7d60*/  ISETP.NE.AND P0, PT, R18, 0x3, PT ;  /* 0x000000031200780c */ /* 0x000fda0003f05270 */
[----:B------:R-:W-:Y:S05]  /*7d70*/  @!P0 BRA `(.L_x_183) ;  /* 0x0000000000048947 */ /* 0x000fea0003800000 */
[----:B------:R-:W-:Y:S01]  /*7d80*/  BPT.TRAP 0x1 ;  /* 0x000000040000795c */ /* 0x000fe20000300000 */
.L_x_183:
[----:B------:R-:W0:Y:S01]  /*7d90*/  S2R R5, SR_CgaCtaId ;  /* 0x0000000000057919 */ /* 0x000e220000008800 */
[----:B------:R-:W-:Y:S02]  /*7da0*/  MOV R0, 0x400 ;  /* 0x0000040000007802 */ /* 0x000fe40000000f00 */
[----:B------:R-:W-:Y:S02]  /*7db0*/  SHF.L.U32 R4, R3, 0x1f, RZ ;  /* 0x0000001f03047819 */ /* 0x000fe400000006ff */
[----:B0-----:R-:W-:-:S05]  /*7dc0*/  LEA R0, R5, R0, 0x18 ;  /* 0x0000000005007211 */ /* 0x001fca00078ec0ff */
[----:B------:R-:W-:-:S04]  /*7dd0*/  VIADD R0, R0, 0x38 ;  /* 0x0000003800007836 */ /* 0x000fc80000000000 */
[C---:B------:R-:W-:Y:S02]  /*7de0*/  IMAD R7, R13.reuse, 0x8, R0 ;  /* 0x000000080d077824 */ /* 0x040fe400078e0200 */
[----:B------:R-:W-:Y:S02]  /*7df0*/  VIADD R13, R13, 0x1 ;  /* 0x000000010d0d7836 */ /* 0x000fe40000000000 */
[----:B------:R-:W0:Y:S03]  /*7e00*/  SYNCS.PHASECHK.TRANS64.TRYWAIT P0, [R7+URZ], R4 ;  /* 0x00000004070075a7 */ /* 0x000e26000800017f */
[----:B------:R-:W-:-:S04]  /*7e10*/  ISETP.NE.AND P1, PT, R13, 0x7, PT ;  /* 0x000000070d00780c */ /* 0x000fc80003f25270 */
[----:B------:R-:W-:Y:S02]  /*7e20*/  SEL R2, RZ, 0x1, P1 ;  /* 0x00000001ff027807 */ /* 0x000fe40000800000 */
[----:B------:R-:W-:Y:S02]  /*7e30*/  SEL R13, R13, RZ, P1 ;  /* 0x000000ff0d0d7207 */ /* 0x000fe40000800000 */
[----:B------:R-:W-:-:S03]  /*7e40*/  LOP3.LUT R6, R3, R2, RZ, 0x3c, !PT ;  /* 0x0000000203067212 */ /* 0x000fc600078e3cff */
[----:B------:R-:W-:Y:S01]  /*7e50*/  IMAD R8, R13, 0x8, R0 ;  /* 0x000000080d087824 */ /* 0x000fe200078e0200 */
[----:B------:R-:W-:Y:S01]  /*7e60*/  SHF.L.U32 R5, R6, 0x1f, RZ ;  /* 0x0000001f06057819 */ /* 0x000fe200000006ff */
[----:B0-----:R-:W-:Y:S06]  /*7e70*/  @!P0 BRA `(.L_x_184) ;  /* 0x0000000400488947 */ /* 0x001fec0003800000 */
.L_x_198:
[----:B------:R-:W1:Y:S01]  /*7e80*/  SYNCS.PHASECHK.TRANS64.TRYWAIT P0, [R8+URZ], R5 ;  /* 0x00000005080075a7 */ /* 0x000e62000800017f */
[----:B------:R-:W-:-:S05]  /*7e90*/  VIADD R2, R13, 0x1 ;  /* 0x000000010d027836 */ /* 0x000fca0000000000 */
[----:B------:R-:W-:-:S04]  /*7ea0*/  ISETP.NE.AND P1, PT, R2, 0x7, PT ;  /* 0x000000070200780c */ /* 0x000fc80003f25270 */
[----:B------:R-:W-:Y:S02]  /*7eb0*/  SEL R3, RZ, 0x1, P1 ;  /* 0x00000001ff037807 */ /* 0x000fe40000800000 */
[----:B0-----:R-:W-:Y:S02]  /*7ec0*/  SEL R7, R2, RZ, P1 ;  /* 0x000000ff02077207 */ /* 0x001fe40000800000 */
[----:B------:R-:W-:-:S03]  /*7ed0*/  LOP3.LUT R6, R6, R3, RZ, 0x3c, !PT ;  /* 0x0000000306067212 */ /* 0x000fc600078e3cff */
[----:B------:R-:W-:Y:S01]  /*7ee0*/  IMAD R9, R7, 0x8, R0 ;  /* 0x0000000807097824 */ /* 0x000fe200078e0200 */
[----:B------:R-:W-:Y:S01]  /*7ef0*/  SHF.L.U32 R4, R6, 0x1f, RZ ;  /* 0x0000001f06047819 */ /* 0x000fe200000006ff */
[----:B-1----:R-:W-:Y:S06]  /*7f00*/  @!P0 BRA `(.L_x_185) ;  /* 0x0000000400388947 */ /* 0x002fec0003800000 */
.L_x_199:
[----:B------:R-:W1:Y:S01]  /*7f10*/  SYNCS.PHASECHK.TRANS64.TRYWAIT P0, [R9+URZ], R4 ;  /* 0x00000004090075a7 */ /* 0x000e62000800017f */
[----:B------:R-:W-:-:S05]  /*7f20*/  VIADD R2, R7, 0x1 ;  /* 0x0000000107027836 */ /* 0x000fca0000000000 */
[----:B------:R-:W-:-:S04]  /*7f30*/  ISETP.NE.AND P1, PT, R2, 0x7, PT ;  /* 0x000000070200780c */ /* 0x000fc80003f25270 */
[----:B------:R-:W-:Y:S02]  /*7f40*/  SEL R3, RZ, 0x1, P1 ;  /* 0x00000001ff037807 */ /* 0x000fe40000800000 */
[----:B------:R-:W-:Y:S02]  /*7f50*/  SEL R7, R2, RZ, P1 ;  /* 0x000000ff02077207 */ /* 0x000fe40000800000 */
[----:B------:R-:W-:-:S03]  /*7f60*/  LOP3.LUT R6, R6, R3, RZ, 0x3c, !PT ;  /* 0x0000000306067212 */ /* 0x000fc600078e3cff */
[----:B0-----:R-:W-:Y:S01]  /*7f70*/  IMAD R8, R7, 0x8, R0 ;  /* 0x0000000807087824 */ /* 0x001fe200078e0200 */
[----:B------:R-:W-:Y:S01]  /*7f80*/  SHF.L.U32 R5, R6, 0x1f, RZ ;  /* 0x0000001f06057819 */ /* 0x000fe200000006ff */
[----:B-1----:R-:W-:Y:S06]  /*7f90*/  @!P0 BRA `(.L_x_186) ;  /* 0x0000000400288947 */ /* 0x002fec0003800000 */
.L_x_200:
        /* <DEDUP_REMOVED lines=9> */
.L_x_201:
[----:B------:R-:W1:Y:S01]  /*8030*/  SYNCS.PHASECHK.TRANS64.TRYWAIT P0, [R9+URZ], R4 ;  /* 0x00000004090075a7 */ /* 0x000e62000800017f */
[----:B------:R-:W-:-:S05]  /*8040*/  VIADD R2, R7, 0x1 ;  /* 0x0000000107027836 */ /* 0x000fca0000000000 */
[----:B------:R-:W-:-:S04]  /*8050*/  ISETP.NE.AND P1, PT, R2, 0x7, PT ;  /* 0x000000070200780c */ /* 0x000fc80003f25270 */
[----:B------:R-:W-:Y:S02]  /*8060*/  SEL R3, RZ, 0x1, P1 ;  /* 0x00000001ff037807 */ /* 0x000fe40000800000 */
[----:B------:R-:W-:Y:S02]  /*8070*/  SEL R7, R2, RZ, P1 ;  /* 0x000000ff02077207 */ /* 0x000fe40000800000 */
[----:B------:R-:W-:-:S03]  /*8080*/  LOP3.LUT R11, R6, R3, RZ, 0x3c, !PT ;  /* 0x00000003060b7212 */ /* 0x000fc600078e3cff */
[----:B------:R-:W-:Y:S01]  /*8090*/  IMAD R6, R7, 0x8, R0 ;  /* 0x0000000807067824 */ /* 0x000fe200078e0200 */
[----:B0-----:R-:W-:Y:S01]  /*80a0*/  SHF.L.U32 R5, R11, 0x1f, RZ ;  /* 0x0000001f0b057819 */ /* 0x001fe200000006ff */
[----:B-1----:R-:W-:Y:S06]  /*80b0*/  @!P0 BRA `(.L_x_188) ;  /* 0x0000000400088947 */ /* 0x002fec0003800000 */
.L_x_202:
[----:B------:R-:W1:Y:S01]  /*80c0*/  SYNCS.PHASECHK.TRANS64.TRYWAIT P0, [R6+URZ], R5 ;  /* 0x00000005060075a7 */ /* 0x000e62000800017f */
[----:B------:R-:W-:-:S05]  /*80d0*/  VIADD R2, R7, 0x1 ;  /* 0x0000000107027836 */ /* 0x000fca0000000000 */
[----:B------:R-:W-:-:S04]  /*80e0*/  ISETP.NE.AND P1, PT, R2, 0x7, PT ;  /* 0x000000070200780c */ /* 0x000fc80003f25270 */
[----:B0-----:R-:W-:Y:S02]  /*80f0*/  SEL R4, RZ, 0x1, P1 ;  /* 0x00000001ff047807 */ /* 0x001fe40000800000 */
[----:B------:R-:W-:Y:S02]  /*8100*/  SEL R3, R2, RZ, P1 ;  /* 0x000000ff02037207 */ /* 0x000fe40000800000 */
[----:B------:R-:W-:Y:S01]  /*8110*/  LOP3.LUT R4, R11, R4, RZ, 0x3c, !PT ;  /* 0x000000040b047212 */ /* 0x000fe200078e3cff */
[----:B-1----:R-:W-:Y:S06]  /*8120*/  @!P0 BRA `(.L_x_189) ;  /* 0x0000000400008947 */ /* 0x002fec0003800000 */
.L_x_203:
[----:B------:R-:W-:Y:S01]  /*8130*/  IMAD R3, R3, 0x8, R0 ;  /* 0x0000000803037824 */ /* 0x000fe200078e0200 */
[----:B------:R-:W-:-:S07]  /*8140*/  SHF.L.U32 R0, R4, 0x1f, RZ ;  /* 0x0000001f04007819 */ /* 0x000fce00000006ff */
.L_x_190:
[----:B-1----:R1:W2:Y:S02]  /*8150*/  SYNCS.PHASECHK.TRANS64.TRYWAIT P0, [R3+URZ], R0 ;  /* 0x00000000030075a7 */ /* 0x0022a4000800017f */
[----:B--2---:R-:W-:Y:S05]  /*8160*/  @!P0 NANOSLEEP.SYNCS 0x989680 ;  /* 0x009896800000895d */ /* 0x004fea0003900000 */
[----:B------:R-:W2:Y:S02]  /*8170*/  @!P0 SYNCS.PHASECHK.TRANS64 P0, [R3+URZ], R0 ;  /* 0x00000000030085a7 */ /* 0x000ea4000800007f */
[----:B--2---:R-:W-:Y:S05]  /*8180*/  @!P0 BRA `(.L_x_190) ;  /* 0xfffffffc00f08947 */ /* 0x004fea000383ffff */
.L_x_182:
[----:B------:R-:W-:Y:S05]  /*8190*/  BSYNC B0 ;  /* 0x0000000000007941 */ /* 0x000fea0003800000 */
.L_x_181:
[----:B------:R-:W-:Y:S05]  /*81a0*/  EXIT ;  /* 0x000000000000794d */ /* 0x000fea0003800000 */
.L_x_21:
[----:B-1----:R1:W2:Y:S02]  /*81b0*/  SYNCS.PHASECHK.TRANS64.TRYWAIT P1, [R3+URZ], R0 ;  /* 0x00000000030075a7 */ /* 0x0022a4000802017f */
[----:B--2---:R-:W-:Y:S05]  /*81c0*/  @!P1 NANOSLEEP.SYNCS 0x989680 ;  /* 0x009896800000995d */ /* 0x004fea0003900000 */
[----:B------:R-:W2:Y:S02]  /*81d0*/  @!P1 SYNCS.PHASECHK.TRANS64 P1, [R3+URZ], R0 ;  /* 0x00000000030095a7 */ /* 0x000ea4000802007f */
[----:B--2---:R-:W-:Y:S05]  /*81e0*/  @!P1 BRA `(.L_x_21) ;  /* 0xfffffffc00f09947 */ /* 0x004fea000383ffff */
[----:B------:R-:W-:Y:S05]  /*81f0*/  BRA `(.L_x_20) ;  /* 0xffffff9400807947 */ /* 0x000fea000383ffff */
.L_x_26:
[----:B-1----:R1:W2:Y:S02]  /*8200*/  SYNCS.PHASECHK.TRANS64.TRYWAIT P1, [R5+URZ], R4 ;  /* 0x00000004050075a7 */ /* 0x0022a4000802017f */
[----:B--2---:R-:W-:Y:S05]  /*8210*/  @!P1 NANOSLEEP.SYNCS 0x989680 ;  /* 0x009896800000995d */ /* 0x004fea0003900000 */
[----:B------:R-:W2:Y:S02]  /*8220*/  @!P1 SYNCS.PHASECHK.TRANS64 P1, [R5+URZ], R4 ;  /* 0x00000004050095a7 */ /* 0x000ea4000802007f */
[----:B--2---:R-:W-:Y:S05]  /*8230*/  @!P1 BRA `(.L_x_26) ;  /* 0xfffffffc00f09947 */ /* 0x004fea000383ffff */
[----:B------:R-:W-:Y:S05]  /*8240*/  BRA `(.L_x_25) ;  /* 0xffffff98005c7947 */ /* 0x000fea000383ffff */
.L_x_169:
[----:B------:R-:W-:Y:S01]  /*8250*/  BSSY B1, `(.L_x_191) ;  /* 0x0000006000017945 */ /* 0x000fe20003800000 */
[----:B------:R-:W-:-:S07]  /*8260*/  IMAD.MOV.U32 R15, RZ, RZ, -0x1 ;  /* 0xffffffffff0f7424 */ /* 0x000fce00078e00ff */
[----:B------:R-:W-:Y:S05]  /*8270*/  WARPSYNC.COLLECTIVE R15, `(.L_x_192) ;  /* 0x000000000f0c7348 */ /* 0x000fea0003c00000 */
[----:B------:R-:W-:Y:S02]  /*8280*/  ELECT P6, UR62, PT ;  /* 0x00000000003e782f */ /* 0x000fe400038c0000 */
[----:B------:R-:W-:Y:S01]  /*8290*/  MOV R14, UR62 ;  /* 0x0000003e000e7c02 */ /* 0x000fe20008000f00 */
[----:B------:R-:W-:Y:S10]  /*82a0*/  ENDCOLLECTIVE ;  /* 0x000000000000791b */ /* 0x000ff40003800000 */
.L_x_192:
[----:B------:R-:W-:Y:S05]  /*82b0*/  BSYNC B1 ;  /* 0x0000000000017941 */ /* 0x000fea0003800000 */
.L_x_191:
[----:B------:R-:W-:Y:S05]  /*82c0*/  BRA `(.L_x_193) ;  /* 0xffffffec009c7947 */ /* 0x000fea000383ffff */
.L_x_172:
[----:B0-----:R0:W1:Y:S02]  /*82d0*/  SYNCS.PHASECHK.TRANS64.TRYWAIT P0, [R21+URZ+0x38], R12 ;  /* 0x0000380c150075a7 */ /* 0x001064000800017f */
[----:B-1----:R-:W-:Y:S05]  /*82e0*/  @!P0 NANOSLEEP.SYNCS 0x989680 ;  /* 0x009896800000895d */ /* 0x002fea0003900000 */
[----:B------:R-:W1:Y:S02]  /*82f0*/  @!P0 SYNCS.PHASECHK.TRANS64 P0, [R21+URZ+0x38], R12 ;  /* 0x0000380c150085a7 */ /* 0x000e64000800007f */
[----:B-1----:R-:W-:Y:S05]  /*8300*/  @!P0 BRA `(.L_x_172) ;  /* 0xfffffffc00f08947 */ /* 0x002fea000383ffff */
[----:B------:R-:W-:Y:S05]  /*8310*/  BRA `(.L_x_194) ;  /* 0xffffffec00e07947 */ /* 0x000fea000383ffff */
.L_x_180:
[----:B------:R-:W-:Y:S01]  /*8320*/  BSSY B0, `(.L_x_195) ;  /* 0x0000006000007945 */ /* 0x000fe20003800000 */
[----:B------:R-:W-:-:S07]  /*8330*/  IMAD.MOV.U32 R15, RZ, RZ, -0x1 ;  /* 0xffffffffff0f7424 */ /* 0x000fce00078e00ff */
[----:B------:R-:W-:Y:S05]  /*8340*/  WARPSYNC.COLLECTIVE R15, `(.L_x_196) ;  /* 0x000000000f0c7348 */ /* 0x000fea0003c00000 */
[----:B------:R-:W-:Y:S02]  /*8350*/  ELECT P6, UR62, PT ;  /* 0x00000000003e782f */ /* 0x000fe400038c0000 */
[----:B------:R-:W-:Y:S01]  /*8360*/  MOV R14, UR62 ;  /* 0x0000003e000e7c02 */ /* 0x000fe20008000f00 */
[----:B------:R-:W-:Y:S10]  /*8370*/  ENDCOLLECTIVE ;  /* 0x000000000000791b */ /* 0x000ff40003800000 */
.L_x_196:
[----:B------:R-:W-:Y:S05]  /*8380*/  BSYNC B0 ;  /* 0x0000000000007941 */ /* 0x000fea0003800000 */
.L_x_195:
[----:B------:R-:W-:Y:S05]  /*8390*/  BRA `(.L_x_197) ;  /* 0xfffffff800647947 */ /* 0x000fea000383ffff */
.L_x_184:
[----:B0-----:R0:W1:Y:S02]  /*83a0*/  SYNCS.PHASECHK.TRANS64.TRYWAIT P0, [R7+URZ], R4 ;  /* 0x00000004070075a7 */ /* 0x001064000800017f */
[----:B-1----:R-:W-:Y:S05]  /*83b0*/  @!P0 NANOSLEEP.SYNCS 0x989680 ;  /* 0x009896800000895d */ /* 0x002fea0003900000 */
[----:B------:R-:W1:Y:S02]  /*83c0*/  @!P0 SYNCS.PHASECHK.TRANS64 P0, [R7+URZ], R4 ;  /* 0x00000004070085a7 */ /* 0x000e64000800007f */
[----:B-1----:R-:W-:Y:S05]  /*83d0*/  @!P0 BRA `(.L_x_184) ;  /* 0xfffffffc00f08947 */ /* 0x002fea000383ffff */
[----:B------:R-:W-:Y:S05]  /*83e0*/  BRA `(.L_x_198) ;  /* 0xfffffff800a47947 */ /* 0x000fea000383ffff */
.L_x_185:
[----:B0-----:R0:W1:Y:S02]  /*83f0*/  SYNCS.PHASECHK.TRANS64.TRYWAIT P0, [R8+URZ], R5 ;  /* 0x00000005080075a7 */ /* 0x001064000800017f */
[----:B-1----:R-:W-:Y:S05]  /*8400*/  @!P0 NANOSLEEP.SYNCS 0x989680 ;  /* 0x009896800000895d */ /* 0x002fea0003900000 */
[----:B------:R-:W1:Y:S02]  /*8410*/  @!P0 SYNCS.PHASECHK.TRANS64 P0, [R8+URZ], R5 ;  /* 0x00000005080085a7 */ /* 0x000e64000800007f */
[----:B-1----:R-:W-:Y:S05]  /*8420*/  @!P0 BRA `(.L_x_185) ;  /* 0xfffffffc00f08947 */ /* 0x002fea000383ffff */
[----:B------:R-:W-:Y:S05]  /*8430*/  BRA `(.L_x_199) ;  /* 0xfffffff800b47947 */ /* 0x000fea000383ffff */
.L_x_186:
[----:B0-----:R0:W1:Y:S02]  /*8440*/  SYNCS.PHASECHK.TRANS64.TRYWAIT P0, [R9+URZ], R4 ;  /* 0x00000004090075a7 */ /* 0x001064000800017f */
[----:B-1----:R-:W-:Y:S05]  /*8450*/  @!P0 NANOSLEEP.SYNCS 0x989680 ;  /* 0x009896800000895d */ /* 0x002fea0003900000 */
[----:B------:R-:W1:Y:S02]  /*8460*/  @!P0 SYNCS.PHASECHK.TRANS64 P0, [R9+URZ], R4 ;  /* 0x00000004090085a7 */ /* 0x000e64000800007f */
[----:B-1----:R-:W-:Y:S05]  /*8470*/  @!P0 BRA `(.L_x_186) ;  /* 0xfffffffc00f08947 */ /* 0x002fea000383ffff */
[----:B------:R-:W-:Y:S05]  /*8480*/  BRA `(.L_x_200) ;  /* 0xfffffff800c47947 */ /* 0x000fea000383ffff */
.L_x_187:
[----:B0-----:R0:W1:Y:S02]  /*8490*/  SYNCS.PHASECHK.TRANS64.TRYWAIT P0, [R8+URZ], R5 ;  /* 0x00000005080075a7 */ /* 0x001064000800017f */
[----:B-1----:R-:W-:Y:S05]  /*84a0*/  @!P0 NANOSLEEP.SYNCS 0x989680 ;  /* 0x009896800000895d */ /* 0x002fea0003900000 */
[----:B------:R-:W1:Y:S02]  /*84b0*/  @!P0 SYNCS.PHASECHK.TRANS64 P0, [R8+URZ], R5 ;  /* 0x00000005080085a7 */ /* 0x000e64000800007f */
[----:B-1----:R-:W-:Y:S05]  /*84c0*/  @!P0 BRA `(.L_x_187) ;  /* 0xfffffffc00f08947 */ /* 0x002fea000383ffff */
[----:B------:R-:W-:Y:S05]  /*84d0*/  BRA `(.L_x_201) ;  /* 0xfffffff800d47947 */ /* 0x000fea000383ffff */
.L_x_188:
[----:B0-----:R0:W1:Y:S02]  /*84e0*/  SYNCS.PHASECHK.TRANS64.TRYWAIT P0, [R9+URZ], R4 ;  /* 0x00000004090075a7 */ /* 0x001064000800017f */
[----:B-1----:R-:W-:Y:S05]  /*84f0*/  @!P0 NANOSLEEP.SYNCS 0x989680 ;  /* 0x009896800000895d */ /* 0x002fea0003900000 */
[----:B------:R-:W1:Y:S02]  /*8500*/  @!P0 SYNCS.PHASECHK.TRANS64 P0, [R9+URZ], R4 ;  /* 0x00000004090085a7 */ /* 0x000e64000800007f */
[----:B-1----:R-:W-:Y:S05]  /*8510*/  @!P0 BRA `(.L_x_188) ;  /* 0xfffffffc00f08947 */ /* 0x002fea000383ffff */
[----:B------:R-:W-:Y:S05]  /*8520*/  BRA `(.L_x_202) ;  /* 0xfffffff800e47947 */ /* 0x000fea000383ffff */
.L_x_189:
[----:B0-----:R0:W1:Y:S02]  /*8530*/  SYNCS.PHASECHK.TRANS64.TRYWAIT P0, [R6+URZ], R5 ;  /* 0x00000005060075a7 */ /* 0x001064000800017f */
[----:B-1----:R-:W-:Y:S05]  /*8540*/  @!P0 NANOSLEEP.SYNCS 0x989680 ;  /* 0x009896800000895d */ /* 0x002fea0003900000 */
[----:B------:R-:W1:Y:S02]  /*8550*/  @!P0 SYNCS.PHASECHK.TRANS64 P0, [R6+URZ], R5 ;  /* 0x00000005060085a7 */ /* 0x000e64000800007f */
[----:B-1----:R-:W-:Y:S05]  /*8560*/  @!P0 BRA `(.L_x_189) ;  /* 0xfffffffc00f08947 */ /* 0x002fea000383ffff */
[----:B------:R-:W-:Y:S05]  /*8570*/  BRA `(.L_x_203) ;  /* 0xfffffff800ec7947 */ /* 0x000fea000383ffff */
.L_x_204:
[----:B------:R-:W-:-:S00]  /*8580*/  BRA `(.L_x_204) ;  /* 0xfffffffc00fc7947 */ /* 0x000fc0000383ffff */
[----:B------:R-:W-:-:S00]  /*8590*/  NOP ;  /* 0x0000000000007918 */ /* 0x000fc00000000000 */
        /* <DEDUP_REMOVED lines=14> */
.L_x_205:


//--------------------- .nv.global.init           --------------------------
	.section	.nv.global.init,"aw",@progbits
.nv.global.init:
	.type		$str$22,@object
	.size		$str$22,($str$23 - $str$22)
$str$22:
        /*0000*/ 	.byte	0x6b, 0x5f, 0x74, 0x69, 0x6c, 0x65, 0x5f, 0x63, 0x6f, 0x75, 0x6e, 0x74, 0x20, 0x3e, 0x3d, 0x20
        /*0010*/ 	.byte	0x31, 0x00
	.type		$str$23,@object
	.size		$str$23,(__unnamed_1 - $str$23)
$str$23:
        /*0012*/ 	.byte	0x2f, 0x74, 0x6d, 0x70, 0x2f, 0x63, 0x75, 0x74, 0x6c, 0x61, 0x73, 0x73, 0x5f, 0x73, 0x77, 0x65
        /*0022*/ 	.byte	0x65, 0x70, 0x5f, 0x73, 0x72, 0x63, 0x2f, 0x69, 0x6e, 0x63, 0x6c, 0x75, 0x64, 0x65, 0x2f, 0x63
        /*0032*/ 	.byte	0x75, 0x74, 0x6c, 0x61, 0x73, 0x73, 0x2f, 0x67, 0x65, 0x6d, 0x6d, 0x2f, 0x63, 0x6f, 0x6c, 0x6c
        /*0042*/ 	.byte	0x65, 0x63, 0x74, 0x69, 0x76, 0x65, 0x2f, 0x73, 0x6d, 0x39, 0x30, 0x5f, 0x6d, 0x6d, 0x61, 0x5f
        /*0052*/ 	.byte	0x74, 0x6d, 0x61, 0x5f, 0x67, 0x6d, 0x6d, 0x61, 0x5f, 0x73, 0x73, 0x5f, 0x77, 0x61, 0x72, 0x70
        /*0062*/ 	.byte	0x73, 0x70, 0x65, 0x63, 0x69, 0x61, 0x6c, 0x69, 0x7a, 0x65, 0x64, 0x2e, 0x68, 0x70, 0x70, 0x00
	.type		__unnamed_1,@object
	.size		__unnamed_1,(.L_0 - __unnamed_1)
__unnamed_1:
        /*0072*/ 	.byte	0x76, 0x6f, 0x69, 0x64, 0x20, 0x63, 0x75, 0x74, 0x6c, 0x61, 0x73, 0x73, 0x3a, 0x3a, 0x67, 0x65
        /* <DEDUP_REMOVED lines=181> */
.L_0:


//--------------------- .nv.shared._ZN7cutlass13device_kernelINS_4gemm6kernel13GemmUniversalIN4cute5tupleIJiiiiEEENS1_10collective13CollectiveMmaINS1_34MainloopSm90TmaGmmaWarpSpecializedILi7ENS5_IJNS4_1CILi2EEESB_NSA_ILi1EEEEEENS1_35KernelTmaWarpSpecializedCooperativeEEENS5_IJNSA_ILi128EEESG_NSA_ILi64EEEEEENS_6half_tENS5_IJSC_llEEESJ_NS5_IJlSC_lEEENS4_8TiledMMAINS4_8MMA_AtomIJNS4_4SM904GMMA26MMA_64x128x16_F32F16F16_SSILNSP_5MajorE1ELSR_0ELNSP_7ScaleInE1ELSS_1EEEEEENS4_6LayoutINS5_IJSB_SC_SC_EEENS5_IJSC_NSA_ILi0EEESX_EEEEENS5_IJNS4_10UnderscoreES10_S10_EEEEENS4_23SM90_TMA_LOAD_MULTICASTENS4_14ComposedLayoutINS4_7SwizzleILi3ELi4ELi3EEENS4_18smem_ptr_flag_bitsILi16EEENSV_INS5_IJSH_NSA_ILi8EEEEEENS5_IJSC_SH_EEEEEEEvNS4_8identityES13_NS14_IS16_S18_NSV_INS5_IJS19_SH_EEENS5_IJSH_SC_EEEEEEEvS1E_EENS_8epilogue10collective6detail29Sm90TmaWarpSpecializedAdapterINS1L_15DefaultEpilogueISJ_SL_SL_NS1K_6thread17LinearCombinationISJ_Li1EffLNS1P_9ScaleType4KindE0ELNS_15FloatRoundStyleE2ESJ_EENS1_15EpilogueDefaultEEEEEvvEEEEvNT_6ParamsE --------------------------
	.section	.nv.shared._ZN7cutlass13device_kernelINS_4gemm6kernel13GemmUniversalIN4cute5tupleIJiiiiEEENS1_10collective13CollectiveMmaINS1_34MainloopSm90TmaGmmaWarpSpecializedILi7ENS5_IJNS4_1CILi2EEESB_NSA_ILi1EEEEEENS1_35KernelTmaWarpSpecializedCooperativeEEENS5_IJNSA_ILi128EEESG_NSA_ILi64EEEEEENS_6half_tENS5_IJSC_llEEESJ_NS5_IJlSC_lEEENS4_8TiledMMAINS4_8MMA_AtomIJNS4_4SM904GMMA26MMA_64x128x16_F32F16F16_SSILNSP_5MajorE1ELSR_0ELNSP_7ScaleInE1ELSS_1EEEEEENS4_6LayoutINS5_IJSB_SC_SC_EEENS5_IJSC_NSA_ILi0EEESX_EEEEENS5_IJNS4_10UnderscoreES10_S10_EEEEENS4_23SM90_TMA_LOAD_MULTICASTENS4_14ComposedLayoutINS4_7SwizzleILi3ELi4ELi3EEENS4_18smem_ptr_flag_bitsILi16EEENSV_INS5_IJSH_NSA_ILi8EEEEEENS5_IJSC_SH_EEEEEEEvNS4_8identityES13_NS14_IS16_S18_NSV_INS5_IJS19_SH_EEENS5_IJSH_SC_EEEEEEEvS1E_EENS_8epilogue10collective6detail29Sm90TmaWarpSpecializedAdapterINS1L_15DefaultEpilogueISJ_SL_SL_NS1K_6thread17LinearCombinationISJ_Li1EffLNS1P_9ScaleType4KindE0ELNS_15FloatRoundStyleE2ESJ_EENS1_15EpilogueDefaultEEEEEvvEEEEvNT_6ParamsE,"aw",@nobits
	.sectionflags	@""
	.align	16
	.zero		1024


//--------------------- .nv.shared.reserved.0     --------------------------
	.section	.nv.shared.reserved.0,"aw",@nobits
	.weak		__nv_reservedSMEM_offset_0_alias
	.size		__nv_reservedSMEM_offset_0_alias, 0, 0
	.other		__nv_reservedSMEM_offset_0_alias,@"STO_CUDA_RESERVED_SHARED STV_DEFAULT"
__nv_reservedSMEM_offset_0_alias:
	.zero		0


//--------------------- .nv.global                --------------------------
	.section	.nv.global,"aw",@nobits
.nv.global:
	.type		_ZN40_INTERNAL_0442dfd6_4_k_cu_846986fc_182644cute1_E,@object
	.size		_ZN40_INTERNAL_0442dfd6_4_k_cu_846986fc_182644cute1_E,(_ZN40_INTERNAL_0442dfd6_4_k_cu_846986fc_182644cuda3std3__45__cpo6cbeginE - _ZN40_INTERNAL_0442dfd6_4_k_cu_846986fc_182644cute1_E)
_ZN40_INTERNAL_0442dfd6_4_k_cu_846986fc_182644cute1_E:
	.zero		1
	.type		_ZN40_INTERNAL_0442dfd6_4_k_cu_846986fc_182644cuda3std3__45__cpo6cbeginE,@object
	.size		_ZN40_INTERNAL_0442dfd6_4_k_cu_846986fc_182644cuda3std3__45__cpo6cbeginE,(_ZN40_INTERNAL_0442dfd6_4_k_cu_846986fc_182644cuda3std3__48in_placeE - _ZN40_INTERNAL_0442dfd6_4_k_cu_846986fc_182644cuda3std3__45__cpo6cbeginE)
_ZN40_INTERNAL_0442dfd6_4_k_cu_846986fc_182644cuda3std3__45__cpo6cbeginE:
	.zero		1
	.type		_ZN40_INTERNAL_0442dfd6_4_k_cu_846986fc_182644cuda3std3__48in_placeE,@object
	.size		_ZN40_INTERNAL_0442dfd6_4_k_cu_846986fc_182644cuda3std3__48in_placeE,(_ZN40_INTERNAL_0442dfd6_4_k_cu_846986fc_182644cuda3std6ranges3__45__cpo9iter_moveE - _ZN40_INTERNAL_0442dfd6_4_k_cu_846986fc_182644cuda3std3__48in_placeE)
_ZN40_INTERNAL_0442dfd6_4_k_cu_846986fc_182644cuda3std3__48in_placeE:
	.zero		1
	.type		_ZN40_INTERNAL_0442dfd6_4_k_cu_846986fc_182644cuda3std6ranges3__45__cpo9iter_moveE,@object
	.size		_ZN40_INTERNAL_0442dfd6_4_k_cu_846986fc_182644cuda3std6ranges3__45__cpo9iter_moveE,(_ZN40_INTERNAL_0442dfd6_4_k_cu_846986fc_182644cuda3std3__45__cpo5beginE - _ZN40_INTERNAL_0442dfd6_4_k_cu_846986fc_182644cuda3std6ranges3__45__cpo9iter_moveE)
_ZN40_INTERNAL_0442dfd6_4_k_cu_846986fc_182644cuda3std6ranges3__45__cpo9iter_moveE:
	.zero		1
	.type		_ZN40_INTERNAL_0442dfd6_4_k_cu_846986fc_182644cuda3std3__45__cpo5beginE,@object
	.size		_ZN40_INTERNAL_0442dfd6_4_k_cu_846986fc_182644cuda3std3__45__cpo5beginE,(_ZN40_INTERNAL_0442dfd6_4_k_cu_846986fc_182644cuda3std3__442_GLOBAL__N__0442dfd6_4_k_cu_846986fc_182646ignoreE - _ZN40_INTERNAL_0442dfd6_4_k_cu_846986fc_182644cuda3std3__45__cpo5beginE)
_ZN40_INTERNAL_0442dfd6_4_k_cu_846986fc_182644cuda3std3__45__cpo5beginE:
	.zero		1
	.type		_ZN40_INTERNAL_0442dfd6_4_k_cu_846986fc_182644cuda3std3__442_GLOBAL__N__0442dfd6_4_k_cu_846986fc_182646ignoreE,@object
	.size		_ZN40_INTERNAL_0442dfd6_4_k_cu_846986fc_182644cuda3std3__442_GLOBAL__N__0442dfd6_4_k_cu_846986fc_182646ignoreE,(_ZN40_INTERNAL_0442dfd6_4_k_cu_846986fc_182644cute7productE - _ZN40_INTERNAL_0442dfd6_4_k_cu_846986fc_182644cuda3std3__442_GLOBAL__N__0442dfd6_4_k_cu_846986fc_182646ignoreE)
_ZN40_INTERNAL_0442dfd6_4_k_cu_846986fc_182644cuda3std3__442_GLOBAL__N__0442dfd6_4_k_cu_846986fc_182646ignoreE:
	.zero		1
	.type		_ZN40_INTERNAL_0442dfd6_4_k_cu_846986fc_182644cute7productE,@object
	.size		_ZN40_INTERNAL_0442dfd6_4_k_cu_846986fc_182644cute7productE,(_ZN40_INTERNAL_0442dfd6_4_k_cu_846986fc_182644cuda3std3__45__cpo3endE - _ZN40_INTERNAL_0442dfd6_4_k_cu_846986fc_182644cute7productE)
_ZN40_INTERNAL_0442dfd6_4_k_cu_846986fc_182644cute7productE:
	.zero		1
	.type		_ZN40_INTERNAL_0442dfd6_4_k_cu_846986fc_182644cuda3std3__45__cpo3endE,@object
	.size		_ZN40_INTERNAL_0442dfd6_4_k_cu_846986fc_182644cuda3std3__45__cpo3endE,(_ZN40_INTERNAL_0442dfd6_4_k_cu_846986fc_182644cuda3std3__419piecewise_constructE - _ZN40_INTERNAL_0442dfd6_4_k_cu_846986fc_182644cuda3std3__45__cpo3endE)
_ZN40_INTERNAL_0442dfd6_4_k_cu_846986fc_182644cuda3std3__45__cpo3endE:
	.zero		1
	.type		_ZN40_INTERNAL_0442dfd6_4_k_cu_846986fc_182644cuda3std3__419piecewise_constructE,@object
	.size		_ZN40_INTERNAL_0442dfd6_4_k_cu_846986fc_182644cuda3std3__419piecewise_constructE,(_ZN40_INTERNAL_0442dfd6_4_k_cu_846986fc_182644cuda3std3__45__cpo4cendE - _ZN40_INTERNAL_0442dfd6_4_k_cu_846986fc_182644cuda3std3__419piecewise_constructE)
_ZN40_INTERNAL_0442dfd6_4_k_cu_846986fc_182644cuda3std3__419piecewise_constructE:
	.zero		1
	.type		_ZN40_INTERNAL_0442dfd6_4_k_cu_846986fc_182644cuda3std3__45__cpo4cendE,@object
	.size		_ZN40_INTERNAL_0442dfd6_4_k_cu_846986fc_182644cuda3std3__45__cpo4cendE,(_ZN40_INTERNAL_0442dfd6_4_k_cu_846986fc_182644cuda3std6ranges3__45__cpo4swapE - _ZN40_INTERNAL_0442dfd6_4_k_cu_846986fc_182644cuda3std3__45__cpo4cendE)
_ZN40_INTERNAL_0442dfd6_4_k_cu_846986fc_182644cuda3std3__45__cpo4cendE:
	.zero		1
	.type		_ZN40_INTERNAL_0442dfd6_4_k_cu_846986fc_182644cuda3std6ranges3__45__cpo4swapE,@object
	.size		_ZN40_INTERNAL_0442dfd6_4_k_cu_846986fc_182644cuda3std6ranges3__45__cpo4swapE,(.L_8 - _ZN40_INTERNAL_0442dfd6_4_k_cu_846986fc_182644cuda3std6ranges3__45__cpo4swapE)
_ZN40_INTERNAL_0442dfd6_4_k_cu_846986fc_182644cuda3std6ranges3__45__cpo4swapE:
	.zero		1
.L_8:


//--------------------- .nv.constant0._ZN7cutlass13device_kernelINS_4gemm6kernel13GemmUniversalIN4cute5tupleIJiiiiEEENS1_10collective13CollectiveMmaINS1_34MainloopSm90TmaGmmaWarpSpecializedILi7ENS5_IJNS4_1CILi2EEESB_NSA_ILi1EEEEEENS1_35KernelTmaWarpSpecializedCooperativeEEENS5_IJNSA_ILi128EEESG_NSA_ILi64EEEEEENS_6half_tENS5_IJSC_llEEESJ_NS5_IJlSC_lEEENS4_8TiledMMAINS4_8MMA_AtomIJNS4_4SM904GMMA26MMA_64x128x16_F32F16F16_SSILNSP_5MajorE1ELSR_0ELNSP_7ScaleInE1ELSS_1EEEEEENS4_6LayoutINS5_IJSB_SC_SC_EEENS5_IJSC_NSA_ILi0EEESX_EEEEENS5_IJNS4_10UnderscoreES10_S10_EEEEENS4_23SM90_TMA_LOAD_MULTICASTENS4_14ComposedLayoutINS4_7SwizzleILi3ELi4ELi3EEENS4_18smem_ptr_flag_bitsILi16EEENSV_INS5_IJSH_NSA_ILi8EEEEEENS5_IJSC_SH_EEEEEEEvNS4_8identityES13_NS14_IS16_S18_NSV_INS5_IJS19_SH_EEENS5_IJSH_SC_EEEEEEEvS1E_EENS_8epilogue10collective6detail29Sm90TmaWarpSpecializedAdapterINS1L_15DefaultEpilogueISJ_SL_SL_NS1K_6thread17LinearCombinationISJ_Li1EffLNS1P_9ScaleType4KindE0ELNS_15FloatRoundStyleE2ESJ_EENS1_15EpilogueDefaultEEEEEvvEEEEvNT_6ParamsE --------------------------
	.section	.nv.constant0._ZN7cutlass13device_kernelINS_4gemm6kernel13GemmUniversalIN4cute5tupleIJiiiiEEENS1_10collective13CollectiveMmaINS1_34MainloopSm90TmaGmmaWarpSpecializedILi7ENS5_IJNS4_1CILi2EEESB_NSA_ILi1EEEEEENS1_35KernelTmaWarpSpecializedCooperativeEEENS5_IJNSA_ILi128EEESG_NSA_ILi64EEEEEENS_6half_tENS5_IJSC_llEEESJ_NS5_IJlSC_lEEENS4_8TiledMMAINS4_8MMA_AtomIJNS4_4SM904GMMA26MMA_64x128x16_F32F16F16_SSILNSP_5MajorE1ELSR_0ELNSP_7ScaleInE1ELSS_1EEEEEENS4_6LayoutINS5_IJSB_SC_SC_EEENS5_IJSC_NSA_ILi0EEESX_EEEEENS5_IJNS4_10UnderscoreES10_S10_EEEEENS4_23SM90_TMA_LOAD_MULTICASTENS4_14ComposedLayoutINS4_7SwizzleILi3ELi4ELi3EEENS4_18smem_ptr_flag_bitsILi16EEENSV_INS5_IJSH_NSA_ILi8EEEEEENS5_IJSC_SH_EEEEEEEvNS4_8identityES13_NS14_IS16_S18_NSV_INS5_IJS19_SH_EEENS5_IJSH_SC_EEEEEEEvS1E_EENS_8epilogue10collective6detail29Sm90TmaWarpSpecializedAdapterINS1L_15DefaultEpilogueISJ_SL_SL_NS1K_6thread17LinearCombinationISJ_Li1EffLNS1P_9ScaleType4KindE0ELNS_15FloatRoundStyleE2ESJ_EENS1_15EpilogueDefaultEEEEEvvEEEEvNT_6ParamsE,"a",@progbits
	.sectionflags	@""
	.align	4
.nv.constant0._ZN7cutlass13device_kernelINS_4gemm6kernel13GemmUniversalIN4cute5tupleIJiiiiEEENS1_10collective13CollectiveMmaINS1_34MainloopSm90TmaGmmaWarpSpecializedILi7ENS5_IJNS4_1CILi2EEESB_NSA_ILi1EEEEEENS1_35KernelTmaWarpSpecializedCooperativeEEENS5_IJNSA_ILi128EEESG_NSA_ILi64EEEEEENS_6half_tENS5_IJSC_llEEESJ_NS5_IJlSC_lEEENS4_8TiledMMAINS4_8MMA_AtomIJNS4_4SM904GMMA26MMA_64x128x16_F32F16F16_SSILNSP_5MajorE1ELSR_0ELNSP_7ScaleInE1ELSS_1EEEEEENS4_6LayoutINS5_IJSB_SC_SC_EEENS5_IJSC_NSA_ILi0EEESX_EEEEENS5_IJNS4_10UnderscoreES10_S10_EEEEENS4_23SM90_TMA_LOAD_MULTICASTENS4_14ComposedLayoutINS4_7SwizzleILi3ELi4ELi3EEENS4_18smem_ptr_flag_bitsILi16EEENSV_INS5_IJSH_NSA_ILi8EEEEEENS5_IJSC_SH_EEEEEEEvNS4_8identityES13_NS14_IS16_S18_NSV_INS5_IJS19_SH_EEENS5_IJSH_SC_EEEEEEEvS1E_EENS_8epilogue10collective6detail29Sm90TmaWarpSpecializedAdapterINS1L_15DefaultEpilogueISJ_SL_SL_NS1K_6thread17LinearCombinationISJ_Li1EffLNS1P_9ScaleType4KindE0ELNS_15FloatRoundStyleE2ESJ_EENS1_15EpilogueDefaultEEEEEvvEEEEvNT_6ParamsE:
	.zero		1664


//--------------------- SYMBOLS --------------------------

	.type		.nv.reservedSmem.offset0,@object
	.size		.nv.reservedSmem.offset0,0x4
	.type		__assertfail,@function
